//
// Generated by NVIDIA NVVM Compiler
//
// Compiler Build ID: CL-36424714
// Cuda compilation tools, release 13.0, V13.0.88
// Based on NVVM 20.0.0
//

.version 9.0
.target sm_100
.address_size 64

	// .globl	_Z17conv_basic_kernelPfS_S_ii
.const .align 4 .b8 F_constant[36];
// _ZZ17conv_kernel_tiledPfS_iiiE5Xtile has been demoted

.visible .entry _Z17conv_basic_kernelPfS_S_ii(
	.param .u64 .ptr .align 1 _Z17conv_basic_kernelPfS_S_ii_param_0,
	.param .u64 .ptr .align 1 _Z17conv_basic_kernelPfS_S_ii_param_1,
	.param .u64 .ptr .align 1 _Z17conv_basic_kernelPfS_S_ii_param_2,
	.param .u32 _Z17conv_basic_kernelPfS_S_ii_param_3,
	.param .u32 _Z17conv_basic_kernelPfS_S_ii_param_4
)
{
	.reg .pred 	%p<29>;
	.reg .b32 	%r<23>;
	.reg .b32 	%f<47>;
	.reg .b64 	%rd<28>;

	ld.param.u64 	%rd8, [_Z17conv_basic_kernelPfS_S_ii_param_0];
	ld.param.u64 	%rd9, [_Z17conv_basic_kernelPfS_S_ii_param_1];
	ld.param.u64 	%rd7, [_Z17conv_basic_kernelPfS_S_ii_param_2];
	ld.param.u32 	%r8, [_Z17conv_basic_kernelPfS_S_ii_param_3];
	ld.param.u32 	%r10, [_Z17conv_basic_kernelPfS_S_ii_param_4];
	cvta.to.global.u64 	%rd1, %rd8;
	cvta.to.global.u64 	%rd2, %rd9;
	mov.u32 	%r11, %ctaid.x;
	mov.u32 	%r12, %ntid.x;
	mov.u32 	%r13, %tid.x;
	mad.lo.s32 	%r1, %r11, %r12, %r13;
	mov.u32 	%r14, %ctaid.y;
	mov.u32 	%r15, %ntid.y;
	mov.u32 	%r16, %tid.y;
	mad.lo.s32 	%r17, %r14, %r15, %r16;
	setp.ge.s32 	%p2, %r1, %r8;
	setp.ge.s32 	%p3, %r17, %r10;
	or.pred  	%p4, %p2, %p3;
	@%p4 bra 	$L__BB0_20;
	setp.eq.s32 	%p5, %r17, 0;
	add.s32 	%r3, %r17, -1;
	setp.lt.s32 	%p6, %r1, 1;
	mul.lo.s32 	%r4, %r3, %r8;
	cvt.s64.s32 	%rd3, %r1;
	cvt.s64.s32 	%rd10, %r4;
	add.s64 	%rd11, %rd10, %rd3;
	shl.b64 	%rd12, %rd11, 2;
	add.s64 	%rd4, %rd1, %rd12;
	mov.f32 	%f39, 0f00000000;
	or.pred  	%p7, %p5, %p6;
	@%p7 bra 	$L__BB0_3;
	ld.global.f32 	%f20, [%rd2];
	ld.global.f32 	%f21, [%rd4+-4];
	fma.rn.f32 	%f39, %f20, %f21, 0f00000000;
$L__BB0_3:
	setp.lt.s32 	%p8, %r1, 1;
	mul.lo.s32 	%r5, %r17, %r8;
	cvt.s64.s32 	%rd13, %r5;
	add.s64 	%rd14, %rd13, %rd3;
	shl.b64 	%rd15, %rd14, 2;
	add.s64 	%rd5, %rd1, %rd15;
	@%p8 bra 	$L__BB0_5;
	ld.global.f32 	%f22, [%rd2+12];
	ld.global.f32 	%f23, [%rd5+-4];
	fma.rn.f32 	%f39, %f22, %f23, %f39;
$L__BB0_5:
	setp.lt.s32 	%p9, %r1, 1;
	add.s32 	%r6, %r17, 1;
	setp.ge.u32 	%p10, %r6, %r10;
	mad.lo.s32 	%r7, %r8, %r17, %r8;
	cvt.s64.s32 	%rd16, %r7;
	add.s64 	%rd17, %rd16, %rd3;
	shl.b64 	%rd18, %rd17, 2;
	add.s64 	%rd6, %rd1, %rd18;
	or.pred  	%p11, %p10, %p9;
	@%p11 bra 	$L__BB0_7;
	ld.global.f32 	%f24, [%rd2+24];
	ld.global.f32 	%f25, [%rd6+-4];
	fma.rn.f32 	%f39, %f24, %f25, %f39;
$L__BB0_7:
	setp.lt.s32 	%p12, %r1, 0;
	setp.ge.u32 	%p13, %r3, %r10;
	or.pred  	%p14, %p13, %p12;
	@%p14 bra 	$L__BB0_9;
	ld.global.f32 	%f26, [%rd2+4];
	add.s32 	%r18, %r4, %r1;
	mul.wide.s32 	%rd19, %r18, 4;
	add.s64 	%rd20, %rd1, %rd19;
	ld.global.f32 	%f27, [%rd20];
	fma.rn.f32 	%f39, %f26, %f27, %f39;
$L__BB0_9:
	setp.lt.s32 	%p15, %r1, 0;
	@%p15 bra 	$L__BB0_11;
	ld.global.f32 	%f28, [%rd2+16];
	add.s32 	%r19, %r5, %r1;
	mul.wide.s32 	%rd21, %r19, 4;
	add.s64 	%rd22, %rd1, %rd21;
	ld.global.f32 	%f29, [%rd22];
	fma.rn.f32 	%f39, %f28, %f29, %f39;
$L__BB0_11:
	setp.lt.s32 	%p16, %r1, 0;
	setp.ge.u32 	%p17, %r6, %r10;
	or.pred  	%p18, %p17, %p16;
	@%p18 bra 	$L__BB0_13;
	ld.global.f32 	%f30, [%rd2+28];
	add.s32 	%r20, %r7, %r1;
	mul.wide.s32 	%rd23, %r20, 4;
	add.s64 	%rd24, %rd1, %rd23;
	ld.global.f32 	%f31, [%rd24];
	fma.rn.f32 	%f39, %f30, %f31, %f39;
$L__BB0_13:
	setp.ge.u32 	%p19, %r3, %r10;
	add.s32 	%r21, %r1, 1;
	setp.gt.s32 	%p20, %r1, -2;
	setp.lt.s32 	%p21, %r21, %r8;
	and.pred  	%p1, %p20, %p21;
	not.pred 	%p23, %p1;
	or.pred  	%p24, %p19, %p23;
	@%p24 bra 	$L__BB0_15;
	ld.global.f32 	%f32, [%rd2+8];
	ld.global.f32 	%f33, [%rd4+4];
	fma.rn.f32 	%f39, %f32, %f33, %f39;
$L__BB0_15:
	@%p23 bra 	$L__BB0_17;
	ld.global.f32 	%f34, [%rd2+20];
	ld.global.f32 	%f35, [%rd5+4];
	fma.rn.f32 	%f39, %f34, %f35, %f39;
$L__BB0_17:
	setp.ge.u32 	%p26, %r6, %r10;
	or.pred  	%p28, %p26, %p23;
	@%p28 bra 	$L__BB0_19;
	ld.global.f32 	%f36, [%rd2+32];
	ld.global.f32 	%f37, [%rd6+4];
	fma.rn.f32 	%f39, %f36, %f37, %f39;
$L__BB0_19:
	add.s32 	%r22, %r5, %r1;
	cvta.to.global.u64 	%rd25, %rd7;
	mul.wide.s32 	%rd26, %r22, 4;
	add.s64 	%rd27, %rd25, %rd26;
	st.global.f32 	[%rd27], %f39;
$L__BB0_20:
	ret;

}
	// .globl	_Z26conv_basic_kernel_constantPfS_ii
.visible .entry _Z26conv_basic_kernel_constantPfS_ii(
	.param .u64 .ptr .align 1 _Z26conv_basic_kernel_constantPfS_ii_param_0,
	.param .u64 .ptr .align 1 _Z26conv_basic_kernel_constantPfS_ii_param_1,
	.param .u32 _Z26conv_basic_kernel_constantPfS_ii_param_2,
	.param .u32 _Z26conv_basic_kernel_constantPfS_ii_param_3
)
{
	.reg .pred 	%p<29>;
	.reg .b32 	%r<23>;
	.reg .b32 	%f<47>;
	.reg .b64 	%rd<26>;

	ld.param.u64 	%rd7, [_Z26conv_basic_kernel_constantPfS_ii_param_0];
	ld.param.u64 	%rd6, [_Z26conv_basic_kernel_constantPfS_ii_param_1];
	ld.param.u32 	%r8, [_Z26conv_basic_kernel_constantPfS_ii_param_2];
	ld.param.u32 	%r10, [_Z26conv_basic_kernel_constantPfS_ii_param_3];
	cvta.to.global.u64 	%rd1, %rd7;
	mov.u32 	%r11, %ctaid.x;
	mov.u32 	%r12, %ntid.x;
	mov.u32 	%r13, %tid.x;
	mad.lo.s32 	%r1, %r11, %r12, %r13;
	mov.u32 	%r14, %ctaid.y;
	mov.u32 	%r15, %ntid.y;
	mov.u32 	%r16, %tid.y;
	mad.lo.s32 	%r17, %r14, %r15, %r16;
	setp.ge.s32 	%p2, %r1, %r8;
	setp.ge.s32 	%p3, %r17, %r10;
	or.pred  	%p4, %p2, %p3;
	@%p4 bra 	$L__BB1_20;
	setp.eq.s32 	%p5, %r17, 0;
	add.s32 	%r3, %r17, -1;
	setp.lt.s32 	%p6, %r1, 1;
	mul.lo.s32 	%r4, %r3, %r8;
	cvt.s64.s32 	%rd2, %r1;
	cvt.s64.s32 	%rd8, %r4;
	add.s64 	%rd9, %rd8, %rd2;
	shl.b64 	%rd10, %rd9, 2;
	add.s64 	%rd3, %rd1, %rd10;
	mov.f32 	%f39, 0f00000000;
	or.pred  	%p7, %p5, %p6;
	@%p7 bra 	$L__BB1_3;
	ld.const.f32 	%f20, [F_constant];
	ld.global.f32 	%f21, [%rd3+-4];
	fma.rn.f32 	%f39, %f20, %f21, 0f00000000;
$L__BB1_3:
	setp.lt.s32 	%p8, %r1, 1;
	mul.lo.s32 	%r5, %r17, %r8;
	cvt.s64.s32 	%rd11, %r5;
	add.s64 	%rd12, %rd11, %rd2;
	shl.b64 	%rd13, %rd12, 2;
	add.s64 	%rd4, %rd1, %rd13;
	@%p8 bra 	$L__BB1_5;
	ld.const.f32 	%f22, [F_constant+12];
	ld.global.f32 	%f23, [%rd4+-4];
	fma.rn.f32 	%f39, %f22, %f23, %f39;
$L__BB1_5:
	setp.lt.s32 	%p9, %r1, 1;
	add.s32 	%r6, %r17, 1;
	setp.ge.u32 	%p10, %r6, %r10;
	mad.lo.s32 	%r7, %r8, %r17, %r8;
	cvt.s64.s32 	%rd14, %r7;
	add.s64 	%rd15, %rd14, %rd2;
	shl.b64 	%rd16, %rd15, 2;
	add.s64 	%rd5, %rd1, %rd16;
	or.pred  	%p11, %p10, %p9;
	@%p11 bra 	$L__BB1_7;
	ld.const.f32 	%f24, [F_constant+24];
	ld.global.f32 	%f25, [%rd5+-4];
	fma.rn.f32 	%f39, %f24, %f25, %f39;
$L__BB1_7:
	setp.lt.s32 	%p12, %r1, 0;
	setp.ge.u32 	%p13, %r3, %r10;
	or.pred  	%p14, %p13, %p12;
	@%p14 bra 	$L__BB1_9;
	ld.const.f32 	%f26, [F_constant+4];
	add.s32 	%r18, %r4, %r1;
	mul.wide.s32 	%rd17, %r18, 4;
	add.s64 	%rd18, %rd1, %rd17;
	ld.global.f32 	%f27, [%rd18];
	fma.rn.f32 	%f39, %f26, %f27, %f39;
$L__BB1_9:
	setp.lt.s32 	%p15, %r1, 0;
	@%p15 bra 	$L__BB1_11;
	ld.const.f32 	%f28, [F_constant+16];
	add.s32 	%r19, %r5, %r1;
	mul.wide.s32 	%rd19, %r19, 4;
	add.s64 	%rd20, %rd1, %rd19;
	ld.global.f32 	%f29, [%rd20];
	fma.rn.f32 	%f39, %f28, %f29, %f39;
$L__BB1_11:
	setp.lt.s32 	%p16, %r1, 0;
	setp.ge.u32 	%p17, %r6, %r10;
	or.pred  	%p18, %p17, %p16;
	@%p18 bra 	$L__BB1_13;
	ld.const.f32 	%f30, [F_constant+28];
	add.s32 	%r20, %r7, %r1;
	mul.wide.s32 	%rd21, %r20, 4;
	add.s64 	%rd22, %rd1, %rd21;
	ld.global.f32 	%f31, [%rd22];
	fma.rn.f32 	%f39, %f30, %f31, %f39;
$L__BB1_13:
	setp.ge.u32 	%p19, %r3, %r10;
	add.s32 	%r21, %r1, 1;
	setp.gt.s32 	%p20, %r1, -2;
	setp.lt.s32 	%p21, %r21, %r8;
	and.pred  	%p1, %p20, %p21;
	not.pred 	%p23, %p1;
	or.pred  	%p24, %p19, %p23;
	@%p24 bra 	$L__BB1_15;
	ld.const.f32 	%f32, [F_constant+8];
	ld.global.f32 	%f33, [%rd3+4];
	fma.rn.f32 	%f39, %f32, %f33, %f39;
$L__BB1_15:
	@%p23 bra 	$L__BB1_17;
	ld.const.f32 	%f34, [F_constant+20];
	ld.global.f32 	%f35, [%rd4+4];
	fma.rn.f32 	%f39, %f34, %f35, %f39;
$L__BB1_17:
	setp.ge.u32 	%p26, %r6, %r10;
	or.pred  	%p28, %p26, %p23;
	@%p28 bra 	$L__BB1_19;
	ld.const.f32 	%f36, [F_constant+32];
	ld.global.f32 	%f37, [%rd5+4];
	fma.rn.f32 	%f39, %f36, %f37, %f39;
$L__BB1_19:
	add.s32 	%r22, %r5, %r1;
	cvta.to.global.u64 	%rd23, %rd6;
	mul.wide.s32 	%rd24, %r22, 4;
	add.s64 	%rd25, %rd23, %rd24;
	st.global.f32 	[%rd25], %f39;
$L__BB1_20:
	ret;

}
	// .globl	_Z17conv_kernel_tiledPfS_iii
.visible .entry _Z17conv_kernel_tiledPfS_iii(
	.param .u64 .ptr .align 1 _Z17conv_kernel_tiledPfS_iii_param_0,
	.param .u64 .ptr .align 1 _Z17conv_kernel_tiledPfS_iii_param_1,
	.param .u32 _Z17conv_kernel_tiledPfS_iii_param_2,
	.param .u32 _Z17conv_kernel_tiledPfS_iii_param_3,
	.param .u32 _Z17conv_kernel_tiledPfS_iii_param_4
)
{
	.reg .pred 	%p<93>;
	.reg .b32 	%r<137>;
	.reg .b32 	%f<67>;
	.reg .b64 	%rd<21>;
	// demoted variable
	.shared .align 4 .b8 _ZZ17conv_kernel_tiledPfS_iiiE5Xtile[100];
	ld.param.u64 	%rd3, [_Z17conv_kernel_tiledPfS_iii_param_0];
	ld.param.u64 	%rd2, [_Z17conv_kernel_tiledPfS_iii_param_1];
	ld.param.u32 	%r35, [_Z17conv_kernel_tiledPfS_iii_param_2];
	ld.param.u32 	%r38, [_Z17conv_kernel_tiledPfS_iii_param_3];
	ld.param.u32 	%r37, [_Z17conv_kernel_tiledPfS_iii_param_4];
	cvta.to.global.u64 	%rd1, %rd3;
	mov.u32 	%r39, %ctaid.x;
	mov.u32 	%r40, %ntid.x;
	mov.u32 	%r41, %tid.x;
	mad.lo.s32 	%r1, %r39, %r40, %r41;
	mov.u32 	%r42, %ctaid.y;
	mov.u32 	%r43, %ntid.y;
	mov.u32 	%r44, %tid.y;
	mad.lo.s32 	%r45, %r42, %r43, %r44;
	mad.lo.s32 	%r3, %r35, %r45, %r1;
	setp.lt.s32 	%p4, %r1, 0;
	setp.ge.s32 	%p5, %r1, %r35;
	setp.ge.s32 	%p6, %r45, %r38;
	or.pred  	%p7, %p5, %p6;
	or.pred  	%p8, %p7, %p4;
	@%p8 bra 	$L__BB2_46;
	setp.lt.s32 	%p9, %r37, 1;
	@%p9 bra 	$L__BB2_23;
	mul.lo.s32 	%r4, %r3, %r37;
	and.b32  	%r5, %r37, 3;
	setp.lt.u32 	%p10, %r37, 4;
	mov.b32 	%r136, 0;
	@%p10 bra 	$L__BB2_13;
	and.b32  	%r136, %r37, 2147483644;
	neg.s32 	%r134, %r136;
	add.s32 	%r133, %r4, 3;
$L__BB2_4:
	.pragma "nounroll";
	add.s32 	%r11, %r133, -2;
	add.s32 	%r47, %r133, -3;
	mul.hi.s32 	%r48, %r47, 1717986919;
	shr.u32 	%r49, %r48, 31;
	shr.s32 	%r50, %r48, 1;
	add.s32 	%r13, %r50, %r49;
	mul.lo.s32 	%r51, %r13, 5;
	sub.s32 	%r12, %r47, %r51;
	setp.lt.s32 	%p11, %r12, 1;
	setp.gt.s32 	%p12, %r12, %r35;
	setp.lt.s32 	%p13, %r47, 5;
	or.pred  	%p14, %p11, %p13;
	or.pred  	%p15, %p14, %p12;
	setp.gt.s32 	%p16, %r13, %r38;
	or.pred  	%p17, %p16, %p15;
	@%p17 bra 	$L__BB2_6;
	add.s32 	%r52, %r13, -1;
	mad.lo.s32 	%r53, %r52, %r35, %r12;
	add.s32 	%r54, %r53, -1;
	mul.wide.s32 	%rd4, %r54, 4;
	add.s64 	%rd5, %rd1, %rd4;
	ld.global.f32 	%f24, [%rd5];
	mov.u32 	%r55, _ZZ17conv_kernel_tiledPfS_iiiE5Xtile;
	mad.lo.s32 	%r56, %r13, 20, %r55;
	shl.b32 	%r57, %r12, 2;
	add.s32 	%r58, %r56, %r57;
	st.shared.f32 	[%r58], %f24;
$L__BB2_6:
	mul.hi.s32 	%r59, %r11, 1717986919;
	shr.u32 	%r60, %r59, 31;
	shr.s32 	%r61, %r59, 1;
	add.s32 	%r15, %r61, %r60;
	mul.lo.s32 	%r62, %r15, 5;
	sub.s32 	%r14, %r11, %r62;
	setp.lt.s32 	%p18, %r14, 1;
	setp.gt.s32 	%p19, %r14, %r35;
	setp.lt.s32 	%p20, %r11, 5;
	or.pred  	%p21, %p18, %p20;
	or.pred  	%p22, %p21, %p19;
	setp.gt.s32 	%p23, %r15, %r38;
	or.pred  	%p24, %p23, %p22;
	@%p24 bra 	$L__BB2_8;
	add.s32 	%r63, %r15, -1;
	mad.lo.s32 	%r64, %r63, %r35, %r14;
	add.s32 	%r65, %r64, -1;
	mul.wide.s32 	%rd6, %r65, 4;
	add.s64 	%rd7, %rd1, %rd6;
	ld.global.f32 	%f25, [%rd7];
	mov.u32 	%r66, _ZZ17conv_kernel_tiledPfS_iiiE5Xtile;
	mad.lo.s32 	%r67, %r15, 20, %r66;
	shl.b32 	%r68, %r14, 2;
	add.s32 	%r69, %r67, %r68;
	st.shared.f32 	[%r69], %f25;
$L__BB2_8:
	add.s32 	%r70, %r11, 1;
	mul.hi.s32 	%r71, %r70, 1717986919;
	shr.u32 	%r72, %r71, 31;
	shr.s32 	%r73, %r71, 1;
	add.s32 	%r17, %r73, %r72;
	mul.lo.s32 	%r74, %r17, 5;
	sub.s32 	%r16, %r70, %r74;
	setp.lt.s32 	%p25, %r16, 1;
	setp.gt.s32 	%p26, %r16, %r35;
	setp.lt.s32 	%p27, %r70, 5;
	or.pred  	%p28, %p25, %p27;
	or.pred  	%p29, %p28, %p26;
	setp.gt.s32 	%p30, %r17, %r38;
	or.pred  	%p31, %p30, %p29;
	@%p31 bra 	$L__BB2_10;
	add.s32 	%r75, %r17, -1;
	mad.lo.s32 	%r76, %r75, %r35, %r16;
	add.s32 	%r77, %r76, -1;
	mul.wide.s32 	%rd8, %r77, 4;
	add.s64 	%rd9, %rd1, %rd8;
	ld.global.f32 	%f26, [%rd9];
	mov.u32 	%r78, _ZZ17conv_kernel_tiledPfS_iiiE5Xtile;
	mad.lo.s32 	%r79, %r17, 20, %r78;
	shl.b32 	%r80, %r16, 2;
	add.s32 	%r81, %r79, %r80;
	st.shared.f32 	[%r81], %f26;
$L__BB2_10:
	mul.hi.s32 	%r82, %r133, 1717986919;
	shr.u32 	%r83, %r82, 31;
	shr.s32 	%r84, %r82, 1;
	add.s32 	%r19, %r84, %r83;
	mul.lo.s32 	%r85, %r19, 5;
	sub.s32 	%r18, %r133, %r85;
	setp.lt.s32 	%p32, %r18, 1;
	setp.gt.s32 	%p33, %r18, %r35;
	setp.lt.s32 	%p34, %r133, 5;
	or.pred  	%p35, %p32, %p34;
	or.pred  	%p36, %p35, %p33;
	setp.gt.s32 	%p37, %r19, %r38;
	or.pred  	%p38, %p37, %p36;
	@%p38 bra 	$L__BB2_12;
	add.s32 	%r86, %r19, -1;
	mad.lo.s32 	%r87, %r86, %r35, %r18;
	add.s32 	%r88, %r87, -1;
	mul.wide.s32 	%rd10, %r88, 4;
	add.s64 	%rd11, %rd1, %rd10;
	ld.global.f32 	%f27, [%rd11];
	mov.u32 	%r89, _ZZ17conv_kernel_tiledPfS_iiiE5Xtile;
	mad.lo.s32 	%r90, %r19, 20, %r89;
	shl.b32 	%r91, %r18, 2;
	add.s32 	%r92, %r90, %r91;
	st.shared.f32 	[%r92], %f27;
$L__BB2_12:
	add.s32 	%r134, %r134, 4;
	add.s32 	%r133, %r133, 4;
	setp.ne.s32 	%p39, %r134, 0;
	@%p39 bra 	$L__BB2_4;
$L__BB2_13:
	setp.eq.s32 	%p40, %r5, 0;
	@%p40 bra 	$L__BB2_23;
	setp.eq.s32 	%p41, %r5, 1;
	@%p41 bra 	$L__BB2_20;
	add.s32 	%r23, %r136, %r4;
	mul.hi.s32 	%r93, %r23, 1717986919;
	shr.u32 	%r94, %r93, 31;
	shr.s32 	%r95, %r93, 1;
	add.s32 	%r25, %r95, %r94;
	mul.lo.s32 	%r96, %r25, 5;
	sub.s32 	%r24, %r23, %r96;
	setp.lt.s32 	%p42, %r24, 1;
	setp.gt.s32 	%p43, %r24, %r35;
	setp.lt.s32 	%p44, %r23, 5;
	or.pred  	%p45, %p42, %p44;
	or.pred  	%p46, %p45, %p43;
	setp.gt.s32 	%p47, %r25, %r38;
	or.pred  	%p48, %p47, %p46;
	@%p48 bra 	$L__BB2_17;
	add.s32 	%r97, %r25, -1;
	mad.lo.s32 	%r98, %r97, %r35, %r24;
	add.s32 	%r99, %r98, -1;
	mul.wide.s32 	%rd12, %r99, 4;
	add.s64 	%rd13, %rd1, %rd12;
	ld.global.f32 	%f28, [%rd13];
	mov.u32 	%r100, _ZZ17conv_kernel_tiledPfS_iiiE5Xtile;
	mad.lo.s32 	%r101, %r25, 20, %r100;
	shl.b32 	%r102, %r24, 2;
	add.s32 	%r103, %r101, %r102;
	st.shared.f32 	[%r103], %f28;
$L__BB2_17:
	add.s32 	%r104, %r23, 1;
	mul.hi.s32 	%r105, %r104, 1717986919;
	shr.u32 	%r106, %r105, 31;
	shr.s32 	%r107, %r105, 1;
	add.s32 	%r27, %r107, %r106;
	mul.lo.s32 	%r108, %r27, 5;
	sub.s32 	%r26, %r104, %r108;
	setp.lt.s32 	%p49, %r26, 1;
	setp.gt.s32 	%p50, %r26, %r35;
	setp.lt.s32 	%p51, %r104, 5;
	or.pred  	%p52, %p49, %p51;
	or.pred  	%p53, %p52, %p50;
	setp.gt.s32 	%p54, %r27, %r38;
	or.pred  	%p55, %p54, %p53;
	@%p55 bra 	$L__BB2_19;
	add.s32 	%r109, %r27, -1;
	mad.lo.s32 	%r110, %r109, %r35, %r26;
	add.s32 	%r111, %r110, -1;
	mul.wide.s32 	%rd14, %r111, 4;
	add.s64 	%rd15, %rd1, %rd14;
	ld.global.f32 	%f29, [%rd15];
	mov.u32 	%r112, _ZZ17conv_kernel_tiledPfS_iiiE5Xtile;
	mad.lo.s32 	%r113, %r27, 20, %r112;
	shl.b32 	%r114, %r26, 2;
	add.s32 	%r115, %r113, %r114;
	st.shared.f32 	[%r115], %f29;
$L__BB2_19:
	add.s32 	%r136, %r136, 2;
$L__BB2_20:
	and.b32  	%r116, %r37, 1;
	setp.eq.b32 	%p56, %r116, 1;
	not.pred 	%p57, %p56;
	@%p57 bra 	$L__BB2_23;
	add.s32 	%r117, %r136, %r4;
	mul.hi.s32 	%r118, %r117, 1717986919;
	shr.u32 	%r119, %r118, 31;
	shr.s32 	%r120, %r118, 1;
	add.s32 	%r31, %r120, %r119;
	mul.lo.s32 	%r121, %r31, 5;
	sub.s32 	%r30, %r117, %r121;
	setp.lt.s32 	%p58, %r30, 1;
	setp.gt.s32 	%p59, %r30, %r35;
	setp.lt.s32 	%p60, %r117, 5;
	or.pred  	%p61, %p58, %p60;
	or.pred  	%p62, %p61, %p59;
	setp.gt.s32 	%p63, %r31, %r38;
	or.pred  	%p64, %p63, %p62;
	@%p64 bra 	$L__BB2_23;
	add.s32 	%r122, %r31, -1;
	mad.lo.s32 	%r123, %r122, %r35, %r30;
	add.s32 	%r124, %r123, -1;
	mul.wide.s32 	%rd16, %r124, 4;
	add.s64 	%rd17, %rd1, %rd16;
	ld.global.f32 	%f30, [%rd17];
	mov.u32 	%r125, _ZZ17conv_kernel_tiledPfS_iiiE5Xtile;
	mad.lo.s32 	%r126, %r31, 20, %r125;
	shl.b32 	%r127, %r30, 2;
	add.s32 	%r128, %r126, %r127;
	st.shared.f32 	[%r128], %f30;
$L__BB2_23:
	bar.sync 	0;
	setp.gt.s32 	%p65, %r1, 0;
	setp.le.s32 	%p66, %r1, %r35;
	and.pred  	%p1, %p65, %p66;
	shl.b32 	%r129, %r1, 2;
	mov.u32 	%r130, _ZZ17conv_kernel_tiledPfS_iiiE5Xtile;
	add.s32 	%r131, %r130, %r129;
	setp.ne.s32 	%p67, %r45, 0;
	setp.le.s32 	%p68, %r45, %r38;
	and.pred  	%p2, %p67, %p68;
	and.pred  	%p69, %p2, %p1;
	mad.lo.s32 	%r32, %r45, 20, %r131;
	mov.f32 	%f57, 0f00000000;
	not.pred 	%p70, %p69;
	@%p70 bra 	$L__BB2_25;
	ld.const.f32 	%f32, [F_constant];
	ld.shared.f32 	%f33, [%r32];
	fma.rn.f32 	%f57, %f32, %f33, 0f00000000;
$L__BB2_25:
	not.pred 	%p71, %p1;
	@%p71 bra 	$L__BB2_27;
	ld.const.f32 	%f34, [F_constant+12];
	ld.shared.f32 	%f35, [%r32+20];
	fma.rn.f32 	%f57, %f34, %f35, %f57;
$L__BB2_27:
	add.s32 	%r33, %r45, 1;
	setp.ge.s32 	%p72, %r33, %r38;
	or.pred  	%p74, %p72, %p71;
	@%p74 bra 	$L__BB2_29;
	ld.const.f32 	%f36, [F_constant+24];
	ld.shared.f32 	%f37, [%r32+40];
	fma.rn.f32 	%f57, %f36, %f37, %f57;
$L__BB2_29:
	add.s32 	%r34, %r45, 2;
	setp.ge.s32 	%p75, %r34, %r38;
	or.pred  	%p77, %p75, %p71;
	@%p77 bra 	$L__BB2_31;
	ld.const.f32 	%f38, [F_constant+36];
	ld.shared.f32 	%f39, [%r32+60];
	fma.rn.f32 	%f57, %f38, %f39, %f57;
$L__BB2_31:
	not.pred 	%p78, %p2;
	@%p78 bra 	$L__BB2_33;
	ld.const.f32 	%f40, [F_constant+4];
	ld.shared.f32 	%f41, [%r32+4];
	fma.rn.f32 	%f57, %f40, %f41, %f57;
$L__BB2_33:
	setp.ge.s32 	%p79, %r33, %r38;
	ld.const.f32 	%f42, [F_constant+16];
	ld.shared.f32 	%f43, [%r32+24];
	fma.rn.f32 	%f62, %f42, %f43, %f57;
	@%p79 bra 	$L__BB2_35;
	ld.const.f32 	%f44, [F_constant+28];
	ld.shared.f32 	%f45, [%r32+44];
	fma.rn.f32 	%f62, %f44, %f45, %f62;
$L__BB2_35:
	setp.ge.s32 	%p80, %r34, %r38;
	@%p80 bra 	$L__BB2_37;
	ld.const.f32 	%f46, [F_constant+40];
	ld.shared.f32 	%f47, [%r32+64];
	fma.rn.f32 	%f62, %f46, %f47, %f62;
$L__BB2_37:
	setp.gt.s32 	%p81, %r1, -2;
	add.s32 	%r132, %r1, 1;
	setp.lt.s32 	%p82, %r132, %r35;
	and.pred  	%p3, %p81, %p82;
	and.pred  	%p84, %p2, %p3;
	not.pred 	%p85, %p84;
	@%p85 bra 	$L__BB2_39;
	ld.const.f32 	%f48, [F_constant+8];
	ld.shared.f32 	%f49, [%r32+8];
	fma.rn.f32 	%f62, %f48, %f49, %f62;
$L__BB2_39:
	not.pred 	%p86, %p3;
	@%p86 bra 	$L__BB2_41;
	ld.const.f32 	%f50, [F_constant+20];
	ld.shared.f32 	%f51, [%r32+28];
	fma.rn.f32 	%f62, %f50, %f51, %f62;
$L__BB2_41:
	setp.ge.s32 	%p87, %r33, %r38;
	or.pred  	%p89, %p87, %p86;
	@%p89 bra 	$L__BB2_43;
	ld.const.f32 	%f52, [F_constant+32];
	ld.shared.f32 	%f53, [%r32+48];
	fma.rn.f32 	%f62, %f52, %f53, %f62;
$L__BB2_43:
	setp.ge.s32 	%p90, %r34, %r38;
	or.pred  	%p92, %p90, %p86;
	@%p92 bra 	$L__BB2_45;
	ld.const.f32 	%f54, [F_constant+44];
	ld.shared.f32 	%f55, [%r32+68];
	fma.rn.f32 	%f62, %f54, %f55, %f62;
$L__BB2_45:
	cvta.to.global.u64 	%rd18, %rd2;
	mul.wide.s32 	%rd19, %r3, 4;
	add.s64 	%rd20, %rd18, %rd19;
	st.global.f32 	[%rd20], %f62;
	bar.sync 	0;
$L__BB2_46:
	ret;

}


// ===== COMPILED SASS (sm_100) =====

	.target	sm_100

	.elftype	@"ET_EXEC"


//--------------------- .note.nv.tkinfo           --------------------------
	.section	.note.nv.tkinfo,"",@"SHT_NOTE"
	.sectionflags	@"SHF_NOTE_NV_TKINFO"
	.tkinfo
        /*0018*/ 	.word	0x00000002
        /*0030*/ 	.string	""
        /*0030*/ 	.string	"ptxas"
        /*0030*/ 	.string	"Cuda compilation tools, release 13.0, V13.0.88"
        /*0030*/ 	.string	"Build cuda_13.0.r13.0/compiler.36424714_0"
        /*0030*/ 	.string	"-arch sm_100 -m 64 "



//--------------------- .note.nv.cuinfo           --------------------------
	.section	.note.nv.cuinfo,"",@"SHT_NOTE"
	.sectionflags	@"SHF_NOTE_NV_CUINFO"
        /*0018*/ 	.short	0x0002
        /*001a*/ 	.short	0x0064
        /*001c*/ 	.short	0x0082
	.zero		2


//--------------------- .nv.info                  --------------------------
	.section	.nv.info,"",@"SHT_CUDA_INFO"
	.align	4


	//----- nvinfo : EIATTR_REGCOUNT
	.align		4
        /*0000*/ 	.byte	0x04, 0x2f
        /*0002*/ 	.short	(.L_2 - .L_1)
	.align		4
.L_1:
        /*0004*/ 	.word	index@(_Z17conv_basic_kernelPfS_S_ii)
        /*0008*/ 	.word	0x00000020


	//----- nvinfo : EIATTR_FRAME_SIZE
	.align		4
.L_2:
        /*000c*/ 	.byte	0x04, 0x11
        /*000e*/ 	.short	(.L_4 - .L_3)
	.align		4
.L_3:
        /*0010*/ 	.word	index@(_Z17conv_basic_kernelPfS_S_ii)
        /*0014*/ 	.word	0x00000000


	//----- nvinfo : EIATTR_REGCOUNT
	.align		4
.L_4:
        /*0018*/ 	.byte	0x04, 0x2f
        /*001a*/ 	.short	(.L_6 - .L_5)
	.align		4
.L_5:
        /*001c*/ 	.word	index@(_Z26conv_basic_kernel_constantPfS_ii)
        /*0020*/ 	.word	0x0000001d


	//----- nvinfo : EIATTR_FRAME_SIZE
	.align		4
.L_6:
        /*0024*/ 	.byte	0x04, 0x11
        /*0026*/ 	.short	(.L_8 - .L_7)
	.align		4
.L_7:
        /*0028*/ 	.word	index@(_Z26conv_basic_kernel_constantPfS_ii)
        /*002c*/ 	.word	0x00000000


	//----- nvinfo : EIATTR_REGCOUNT
	.align		4
.L_8:
        /*0030*/ 	.byte	0x04, 0x2f
        /*0032*/ 	.short	(.L_10 - .L_9)
	.align		4
.L_9:
        /*0034*/ 	.word	index@(_Z17conv_kernel_tiledPfS_iii)
        /*0038*/ 	.word	0x00000020


	//----- nvinfo : EIATTR_FRAME_SIZE
	.align		4
.L_10:
        /*003c*/ 	.byte	0x04, 0x11
        /*003e*/ 	.short	(.L_12 - .L_11)
	.align		4
.L_11:
        /*0040*/ 	.word	index@(_Z17conv_kernel_tiledPfS_iii)
        /*0044*/ 	.word	0x00000000


	//----- nvinfo : EIATTR_MIN_STACK_SIZE
	.align		4
.L_12:
        /*0048*/ 	.byte	0x04, 0x12
        /*004a*/ 	.short	(.L_14 - .L_13)
	.align		4
.L_13:
        /*004c*/ 	.word	index@(_Z17conv_kernel_tiledPfS_iii)
        /*0050*/ 	.word	0x00000000


	//----- nvinfo : EIATTR_MIN_STACK_SIZE
	.align		4
.L_14:
        /*0054*/ 	.byte	0x04, 0x12
        /*0056*/ 	.short	(.L_16 - .L_15)
	.align		4
.L_15:
        /*0058*/ 	.word	index@(_Z26conv_basic_kernel_constantPfS_ii)
        /*005c*/ 	.word	0x00000000


	//----- nvinfo : EIATTR_MIN_STACK_SIZE
	.align		4
.L_16:
        /*0060*/ 	.byte	0x04, 0x12
        /*0062*/ 	.short	(.L_18 - .L_17)
	.align		4
.L_17:
        /*0064*/ 	.word	index@(_Z17conv_basic_kernelPfS_S_ii)
        /*0068*/ 	.word	0x00000000
.L_18:


//--------------------- .nv.compat                --------------------------
	.section	.nv.compat,"",@"SHT_CUDA_COMPAT_INFO"
	.align	4
        /*0000*/ 	.byte	0x02, 0x09, 0x00, 0x00, 0x02, 0x02, 0x01, 0x00, 0x02, 0x05, 0x05, 0x00, 0x03, 0x07, 0x01, 0x01
        /*0010*/ 	.byte	0x02, 0x03, 0x00, 0x00, 0x02, 0x06, 0x01, 0x00, 0x04, 0x0b, 0x08, 0x00, 0x09, 0x00, 0x00, 0x00
        /*0020*/ 	.byte	0x00, 0x00, 0x00, 0x00


//--------------------- .nv.info._Z17conv_kernel_tiledPfS_iii --------------------------
	.section	.nv.info._Z17conv_kernel_tiledPfS_iii,"",@"SHT_CUDA_INFO"
	.sectionflags	@""
	.align	4


	//----- nvinfo : EIATTR_CUDA_API_VERSION
	.align		4
        /*0000*/ 	.byte	0x04, 0x37
        /*0002*/ 	.short	(.L_20 - .L_19)
.L_19:
        /*0004*/ 	.word	0x00000082


	//----- nvinfo : EIATTR_KPARAM_INFO
	.align		4
.L_20:
        /*0008*/ 	.byte	0x04, 0x17
        /*000a*/ 	.short	(.L_22 - .L_21)
.L_21:
        /*000c*/ 	.word	0x00000000
        /*0010*/ 	.short	0x0004
        /*0012*/ 	.short	0x0018
        /*0014*/ 	.byte	0x00, 0xf0, 0x11, 0x00


	//----- nvinfo : EIATTR_KPARAM_INFO
	.align		4
.L_22:
        /*0018*/ 	.byte	0x04, 0x17
        /*001a*/ 	.short	(.L_24 - .L_23)
.L_23:
        /*001c*/ 	.word	0x00000000
        /*0020*/ 	.short	0x0003
        /*0022*/ 	.short	0x0014
        /*0024*/ 	.byte	0x00, 0xf0, 0x11, 0x00


	//----- nvinfo : EIATTR_KPARAM_INFO
	.align		4
.L_24:
        /*0028*/ 	.byte	0x04, 0x17
        /*002a*/ 	.short	(.L_26 - .L_25)
.L_25:
        /*002c*/ 	.word	0x00000000
        /*0030*/ 	.short	0x0002
        /*0032*/ 	.short	0x0010
        /*0034*/ 	.byte	0x00, 0xf0, 0x11, 0x00


	//----- nvinfo : EIATTR_KPARAM_INFO
	.align		4
.L_26:
        /*0038*/ 	.byte	0x04, 0x17
        /*003a*/ 	.short	(.L_28 - .L_27)
.L_27:
        /*003c*/ 	.word	0x00000000
        /*0040*/ 	.short	0x0001
        /*0042*/ 	.short	0x0008
        /*0044*/ 	.byte	0x00, 0xf5, 0x21, 0x00


	//----- nvinfo : EIATTR_KPARAM_INFO
	.align		4
.L_28:
        /*0048*/ 	.byte	0x04, 0x17
        /*004a*/ 	.short	(.L_30 - .L_29)
.L_29:
        /*004c*/ 	.word	0x00000000
        /*0050*/ 	.short	0x0000
        /*0052*/ 	.short	0x0000
        /*0054*/ 	.byte	0x00, 0xf5, 0x21, 0x00


	//----- nvinfo : EIATTR_SPARSE_MMA_MASK
	.align		4
.L_30:
        /*0058*/ 	.byte	0x03, 0x50
        /*005a*/ 	.short	0x0000


	//----- nvinfo : EIATTR_MAXREG_COUNT
	.align		4
        /*005c*/ 	.byte	0x03, 0x1b
        /*005e*/ 	.short	0x00ff


	//----- nvinfo : EIATTR_NUM_BARRIERS
	.align		4
        /*0060*/ 	.byte	0x02, 0x4c
        /*0062*/ 	.byte	0x01
	.zero		1


	//----- nvinfo : EIATTR_MERCURY_ISA_VERSION
	.align		4
        /*0064*/ 	.byte	0x03, 0x5f
        /*0066*/ 	.short	0x0101


	//----- nvinfo : EIATTR_VRC_CTA_INIT_COUNT
	.align		4
        /*0068*/ 	.byte	0x02, 0x4a
	.zero		1
	.zero		1


	//----- nvinfo : EIATTR_EXIT_INSTR_OFFSETS
	.align		4
        /*006c*/ 	.byte	0x04, 0x1c
        /*006e*/ 	.short	(.L_32 - .L_31)


	//   ....[0]....
.L_31:
        /*0070*/ 	.word	0x000000d0


	//   ....[1]....
        /*0074*/ 	.word	0x00000fe0


	//----- nvinfo : EIATTR_CRS_STACK_SIZE
	.align		4
.L_32:
        /*0078*/ 	.byte	0x04, 0x1e
        /*007a*/ 	.short	(.L_34 - .L_33)
.L_33:
        /*007c*/ 	.word	0x00000000


	//----- nvinfo : EIATTR_CBANK_PARAM_SIZE
	.align		4
.L_34:
        /*0080*/ 	.byte	0x03, 0x19
        /*0082*/ 	.short	0x001c


	//----- nvinfo : EIATTR_PARAM_CBANK
	.align		4
        /*0084*/ 	.byte	0x04, 0x0a
        /*0086*/ 	.short	(.L_36 - .L_35)
	.align		4
.L_35:
        /*0088*/ 	.word	index@(.nv.constant0._Z17conv_kernel_tiledPfS_iii)
        /*008c*/ 	.short	0x0380
        /*008e*/ 	.short	0x001c


	//----- nvinfo : EIATTR_SW_WAR
	.align		4
.L_36:
        /*0090*/ 	.byte	0x04, 0x36
        /*0092*/ 	.short	(.L_38 - .L_37)
.L_37:
        /*0094*/ 	.word	0x00000008
.L_38:


//--------------------- .nv.info._Z26conv_basic_kernel_constantPfS_ii --------------------------
	.section	.nv.info._Z26conv_basic_kernel_constantPfS_ii,"",@"SHT_CUDA_INFO"
	.sectionflags	@""
	.align	4


	//----- nvinfo : EIATTR_CUDA_API_VERSION
	.align		4
        /*0000*/ 	.byte	0x04, 0x37
        /*0002*/ 	.short	(.L_40 - .L_39)
.L_39:
        /*0004*/ 	.word	0x00000082


	//----- nvinfo : EIATTR_KPARAM_INFO
	.align		4
.L_40:
        /*0008*/ 	.byte	0x04, 0x17
        /*000a*/ 	.short	(.L_42 - .L_41)
.L_41:
        /*000c*/ 	.word	0x00000000
        /*0010*/ 	.short	0x0003
        /*0012*/ 	.short	0x0014
        /*0014*/ 	.byte	0x00, 0xf0, 0x11, 0x00


	//----- nvinfo : EIATTR_KPARAM_INFO
	.align		4
.L_42:
        /*0018*/ 	.byte	0x04, 0x17
        /*001a*/ 	.short	(.L_44 - .L_43)
.L_43:
        /*001c*/ 	.word	0x00000000
        /*0020*/ 	.short	0x0002
        /*0022*/ 	.short	0x0010
        /*0024*/ 	.byte	0x00, 0xf0, 0x11, 0x00


	//----- nvinfo : EIATTR_KPARAM_INFO
	.align		4
.L_44:
        /*0028*/ 	.byte	0x04, 0x17
        /*002a*/ 	.short	(.L_46 - .L_45)
.L_45:
        /*002c*/ 	.word	0x00000000
        /*0030*/ 	.short	0x0001
        /*0032*/ 	.short	0x0008
        /*0034*/ 	.byte	0x00, 0xf5, 0x21, 0x00


	//----- nvinfo : EIATTR_KPARAM_INFO
	.align		4
.L_46:
        /*0038*/ 	.byte	0x04, 0x17
        /*003a*/ 	.short	(.L_48 - .L_47)
.L_47:
        /*003c*/ 	.word	0x00000000
        /*0040*/ 	.short	0x0000
        /*0042*/ 	.short	0x0000
        /*0044*/ 	.byte	0x00, 0xf5, 0x21, 0x00


	//----- nvinfo : EIATTR_SPARSE_MMA_MASK
	.align		4
.L_48:
        /*0048*/ 	.byte	0x03, 0x50
        /*004a*/ 	.short	0x0000


	//----- nvinfo : EIATTR_MAXREG_COUNT
	.align		4
        /*004c*/ 	.byte	0x03, 0x1b
        /*004e*/ 	.short	0x00ff


	//----- nvinfo : EIATTR_MERCURY_ISA_VERSION
	.align		4
        /*0050*/ 	.byte	0x03, 0x5f
        /*0052*/ 	.short	0x0101


	//----- nvinfo : EIATTR_VRC_CTA_INIT_COUNT
	.align		4
        /*0054*/ 	.byte	0x02, 0x4a
	.zero		1
	.zero		1


	//----- nvinfo : EIATTR_EXIT_INSTR_OFFSETS
	.align		4
        /*0058*/ 	.byte	0x04, 0x1c
        /*005a*/ 	.short	(.L_50 - .L_49)


	//   ....[0]....
.L_49:
        /*005c*/ 	.word	0x000000c0


	//   ....[1]....
        /*0060*/ 	.word	0x00000540


	//----- nvinfo : EIATTR_CBANK_PARAM_SIZE
	.align		4
.L_50:
        /*0064*/ 	.byte	0x03, 0x19
        /*0066*/ 	.short	0x0018


	//----- nvinfo : EIATTR_PARAM_CBANK
	.align		4
        /*0068*/ 	.byte	0x04, 0x0a
        /*006a*/ 	.short	(.L_52 - .L_51)
	.align		4
.L_51:
        /*006c*/ 	.word	index@(.nv.constant0._Z26conv_basic_kernel_constantPfS_ii)
        /*0070*/ 	.short	0x0380
        /*0072*/ 	.short	0x0018


	//----- nvinfo : EIATTR_SW_WAR
	.align		4
.L_52:
        /*0074*/ 	.byte	0x04, 0x36
        /*0076*/ 	.short	(.L_54 - .L_53)
.L_53:
        /*0078*/ 	.word	0x00000008
.L_54:


//--------------------- .nv.info._Z17conv_basic_kernelPfS_S_ii --------------------------
	.section	.nv.info._Z17conv_basic_kernelPfS_S_ii,"",@"SHT_CUDA_INFO"
	.sectionflags	@""
	.align	4


	//----- nvinfo : EIATTR_CUDA_API_VERSION
	.align		4
        /*0000*/ 	.byte	0x04, 0x37
        /*0002*/ 	.short	(.L_56 - .L_55)
.L_55:
        /*0004*/ 	.word	0x00000082


	//----- nvinfo : EIATTR_KPARAM_INFO
	.align		4
.L_56:
        /*0008*/ 	.byte	0x04, 0x17
        /*000a*/ 	.short	(.L_58 - .L_57)
.L_57:
        /*000c*/ 	.word	0x00000000
        /*0010*/ 	.short	0x0004
        /*0012*/ 	.short	0x001c
        /*0014*/ 	.byte	0x00, 0xf0, 0x11, 0x00


	//----- nvinfo : EIATTR_KPARAM_INFO
	.align		4
.L_58:
        /*0018*/ 	.byte	0x04, 0x17
        /*001a*/ 	.short	(.L_60 - .L_59)
.L_59:
        /*001c*/ 	.word	0x00000000
        /*0020*/ 	.short	0x0003
        /*0022*/ 	.short	0x0018
        /*0024*/ 	.byte	0x00, 0xf0, 0x11, 0x00


	//----- nvinfo : EIATTR_KPARAM_INFO
	.align		4
.L_60:
        /*0028*/ 	.byte	0x04, 0x17
        /*002a*/ 	.short	(.L_62 - .L_61)
.L_61:
        /*002c*/ 	.word	0x00000000
        /*0030*/ 	.short	0x0002
        /*0032*/ 	.short	0x0010
        /*0034*/ 	.byte	0x00, 0xf5, 0x21, 0x00


	//----- nvinfo : EIATTR_KPARAM_INFO
	.align		4
.L_62:
        /*0038*/ 	.byte	0x04, 0x17
        /*003a*/ 	.short	(.L_64 - .L_63)
.L_63:
        /*003c*/ 	.word	0x00000000
        /*0040*/ 	.short	0x0001
        /*0042*/ 	.short	0x0008
        /*0044*/ 	.byte	0x00, 0xf5, 0x21, 0x00


	//----- nvinfo : EIATTR_KPARAM_INFO
	.align		4
.L_64:
        /*0048*/ 	.byte	0x04, 0x17
        /*004a*/ 	.short	(.L_66 - .L_65)
.L_65:
        /*004c*/ 	.word	0x00000000
        /*0050*/ 	.short	0x0000
        /*0052*/ 	.short	0x0000
        /*0054*/ 	.byte	0x00, 0xf5, 0x21, 0x00


	//----- nvinfo : EIATTR_SPARSE_MMA_MASK
	.align		4
.L_66:
        /*0058*/ 	.byte	0x03, 0x50
        /*005a*/ 	.short	0x0000


	//----- nvinfo : EIATTR_MAXREG_COUNT
	.align		4
        /*005c*/ 	.byte	0x03, 0x1b
        /*005e*/ 	.short	0x00ff


	//----- nvinfo : EIATTR_MERCURY_ISA_VERSION
	.align		4
        /*0060*/ 	.byte	0x03, 0x5f
        /*0062*/ 	.short	0x0101


	//----- nvinfo : EIATTR_VRC_CTA_INIT_COUNT
	.align		4
        /*0064*/ 	.byte	0x02, 0x4a
	.zero		1
	.zero		1


	//----- nvinfo : EIATTR_EXIT_INSTR_OFFSETS
	.align		4
        /*0068*/ 	.byte	0x04, 0x1c
        /*006a*/ 	.short	(.L_68 - .L_67)


	//   ....[0]....
.L_67:
        /*006c*/ 	.word	0x000000c0


	//   ....[1]....
        /*0070*/ 	.word	0x000005d0


	//----- nvinfo : EIATTR_CBANK_PARAM_SIZE
	.align		4
.L_68:
        /*0074*/ 	.byte	0x03, 0x19
        /*0076*/ 	.short	0x0020


	//----- nvinfo : EIATTR_PARAM_CBANK
	.align		4
        /*0078*/ 	.byte	0x04, 0x0a
        /*007a*/ 	.short	(.L_70 - .L_69)
	.align		4
.L_69:
        /*007c*/ 	.word	index@(.nv.constant0._Z17conv_basic_kernelPfS_S_ii)
        /*0080*/ 	.short	0x0380
        /*0082*/ 	.short	0x0020


	//----- nvinfo : EIATTR_SW_WAR
	.align		4
.L_70:
        /*0084*/ 	.byte	0x04, 0x36
        /*0086*/ 	.short	(.L_72 - .L_71)
.L_71:
        /*0088*/ 	.word	0x00000008
.L_72:


//--------------------- .nv.callgraph             --------------------------
	.section	.nv.callgraph,"",@"SHT_CUDA_CALLGRAPH"
	.align	4
	.sectionentsize	8
	.align		4
        /*0000*/ 	.word	0x00000000
	.align		4
        /*0004*/ 	.word	0xffffffff
	.align		4
        /*0008*/ 	.word	0x00000000
	.align		4
        /*000c*/ 	.word	0xfffffffe
	.align		4
        /*0010*/ 	.word	0x00000000
	.align		4
        /*0014*/ 	.word	0xfffffffd
	.align		4
        /*0018*/ 	.word	0x00000000
	.align		4
        /*001c*/ 	.word	0xfffffffc


//--------------------- .nv.constant3             --------------------------
	.section	.nv.constant3,"a",@progbits
	.align	4
.nv.constant3:
	.type		F_constant,@object
	.size		F_constant,(.L_0 - F_constant)
F_constant:
	.zero		36
.L_0:


//--------------------- .text._Z17conv_kernel_tiledPfS_iii --------------------------
	.section	.text._Z17conv_kernel_tiledPfS_iii,"ax",@progbits
	.align	128
        .global         _Z17conv_kernel_tiledPfS_iii
        .type           _Z17conv_kernel_tiledPfS_iii,@function
        .size           _Z17conv_kernel_tiledPfS_iii,(.L_x_8 - _Z17conv_kernel_tiledPfS_iii)
        .other          _Z17conv_kernel_tiledPfS_iii,@"STO_CUDA_ENTRY STV_DEFAULT"
_Z17conv_kernel_tiledPfS_iii:
.text._Z17conv_kernel_tiledPfS_iii:
[----:B------:R-:W-:Y:S01]  /*0000*/  LDC R1, c[0x0][0x37c] ;  /* 0x0000df00ff017b82 */ /* 0x000fe20000000800 */
[----:B------:R-:W0:Y:S07]  /*0010*/  S2R R5, SR_TID.Y ;  /* 0x0000000000057919 */ /* 0x000e2e0000002200 */
[----:B------:R-:W1:Y:S01]  /*0020*/  LDC R3, c[0x0][0x360] ;  /* 0x0000d800ff037b82 */ /* 0x000e620000000800 */
[----:B------:R-:W2:Y:S01]  /*0030*/  LDCU.64 UR4, c[0x0][0x390] ;  /* 0x00007200ff0477ac */ /* 0x000ea20008000a00 */
[----:B------:R-:W1:Y:S06]  /*0040*/  S2R R2, SR_TID.X ;  /* 0x0000000000027919 */ /* 0x000e6c0000002100 */
[----:B------:R-:W0:Y:S08]  /*0050*/  S2UR UR7, SR_CTAID.Y ;  /* 0x00000000000779c3 */ /* 0x000e300000002600 */
[----:B------:R-:W0:Y:S08]  /*0060*/  LDC R0, c[0x0][0x364] ;  /* 0x0000d900ff007b82 */ /* 0x000e300000000800 */
[----:B------:R-:W1:Y:S01]  /*0070*/  S2UR UR6, SR_CTAID.X ;  /* 0x00000000000679c3 */ /* 0x000e620000002500 */
[----:B0-----:R-:W-:-:S05]  /*0080*/  IMAD R0, R0, UR7, R5 ;  /* 0x0000000700007c24 */ /* 0x001fca000f8e0205 */
[----:B--2---:R-:W-:Y:S01]  /*0090*/  ISETP.GE.AND P0, PT, R0, UR5, PT ;  /* 0x0000000500007c0c */ /* 0x004fe2000bf06270 */
[----:B-1----:R-:W-:-:S05]  /*00a0*/  IMAD R3, R3, UR6, R2 ;  /* 0x0000000603037c24 */ /* 0x002fca000f8e0202 */
[----:B------:R-:W-:-:S04]  /*00b0*/  ISETP.GE.OR P0, PT, R3, UR4, P0 ;  /* 0x0000000403007c0c */ /* 0x000fc80008706670 */
[----:B------:R-:W-:-:S13]  /*00c0*/  ISETP.LT.OR P0, PT, R3, RZ, P0 ;  /* 0x000000ff0300720c */ /* 0x000fda0000701670 */
[----:B------:R-:W-:Y:S05]  /*00d0*/  @P0 EXIT ;  /* 0x000000000000094d */ /* 0x000fea0003800000 */
[----:B------:R-:W0:Y:S01]  /*00e0*/  LDC R7, c[0x0][0x398] ;  /* 0x0000e600ff077b82 */ /* 0x000e220000000800 */
[----:B------:R-:W1:Y:S01]  /*00f0*/  LDCU.64 UR8, c[0x0][0x358] ;  /* 0x00006b00ff0877ac */ /* 0x000e620008000a00 */
[----:B------:R-:W-:Y:S01]  /*0100*/  IMAD R2, R0, UR4, R3 ;  /* 0x0000000400027c24 */ /* 0x000fe2000f8e0203 */
[----:B0-----:R-:W-:-:S13]  /*0110*/  ISETP.GE.AND P0, PT, R7, 0x1, PT ;  /* 0x000000010700780c */ /* 0x001fda0003f06270 */
[----:B-1----:R-:W-:Y:S05]  /*0120*/  @!P0 BRA `(.L_x_0) ;  /* 0x0000000800ac8947 */ /* 0x002fea0003800000 */
[C---:B------:R-:W-:Y:S01]  /*0130*/  ISETP.GE.U32.AND P0, PT, R7.reuse, 0x4, PT ;  /* 0x000000040700780c */ /* 0x040fe20003f06070 */
[----:B------:R-:W-:Y:S01]  /*0140*/  IMAD.MOV.U32 R5, RZ, RZ, RZ ;  /* 0x000000ffff057224 */ /* 0x000fe200078e00ff */
[----:B------:R-:W-:-:S04]  /*0150*/  LOP3.LUT R23, R7, 0x3, RZ, 0xc0, !PT ;  /* 0x0000000307177812 */ /* 0x000fc800078ec0ff */
[----:B------:R-:W-:-:S07]  /*0160*/  ISETP.NE.AND P2, PT, R23, RZ, PT ;  /* 0x000000ff1700720c */ /* 0x000fce0003f45270 */
[----:B------:R-:W-:Y:S06]  /*0170*/  @!P0 BRA `(.L_x_1) ;  /* 0x00000004006c8947 */ /* 0x000fec0003800000 */
[----:B------:R-:W-:Y:S01]  /*0180*/  LOP3.LUT R5, R7, 0x7ffffffc, RZ, 0xc0, !PT ;  /* 0x7ffffffc07057812 */ /* 0x000fe200078ec0ff */
[----:B------:R-:W-:Y:S01]  /*0190*/  IMAD R4, R2, R7, 0x3 ;  /* 0x0000000302047424 */ /* 0x000fe200078e0207 */
[----:B------:R-:W0:Y:S03]  /*01a0*/  LDCU.64 UR4, c[0x0][0x390] ;  /* 0x00007200ff0477ac */ /* 0x000e260008000a00 */
[----:B------:R-:W-:-:S07]  /*01b0*/  IMAD.MOV R6, RZ, RZ, -R5 ;  /* 0x000000ffff067224 */ /* 0x000fce00078e0a05 */
.L_x_2:
[C---:B------:R-:W-:Y:S01]  /*01c0*/  VIADD R22, R4.reuse, 0xfffffffd ;  /* 0xfffffffd04167836 */ /* 0x040fe20000000000 */
[C---:B------:R-:W-:Y:S01]  /*01d0*/  ISETP.GE.AND P4, PT, R4.reuse, 0x5, PT ;  /* 0x000000050400780c */ /* 0x040fe20003f86270 */
[----:B-1----:R-:W-:Y:S02]  /*01e0*/  VIADD R21, R4, 0xfffffffe ;  /* 0xfffffffe04157836 */ /* 0x002fe40000000000 */
[C---:B------:R-:W-:Y:S01]  /*01f0*/  IMAD.HI R9, R22.reuse, 0x66666667, RZ ;  /* 0x6666666716097827 */ /* 0x040fe200078e02ff */
[----:B------:R-:W-:Y:S02]  /*0200*/  ISETP.GE.AND P0, PT, R22, 0x5, PT ;  /* 0x000000051600780c */ /* 0x000fe40003f06270 */
[C---:B------:R-:W-:Y:S01]  /*0210*/  ISETP.GE.AND P1, PT, R21.reuse, 0x5, PT ;  /* 0x000000051500780c */ /* 0x040fe20003f26270 */
[----:B------:R-:W-:Y:S01]  /*0220*/  IMAD.HI R10, R21, 0x66666667, RZ ;  /* 0x66666667150a7827 */ /* 0x000fe200078e02ff */
[----:B------:R-:W-:-:S03]  /*0230*/  SHF.R.S32.HI R8, RZ, 0x1, R9 ;  /* 0x00000001ff087819 */ /* 0x000fc60000011409 */
[C---:B------:R-:W-:Y:S01]  /*0240*/  VIADD R11, R4.reuse, 0xffffffff ;  /* 0xffffffff040b7836 */ /* 0x040fe20000000000 */
[----:B------:R-:W-:Y:S01]  /*0250*/  LEA.HI R9, R9, R8, RZ, 0x1 ;  /* 0x0000000809097211 */ /* 0x000fe200078f08ff */
[----:B------:R-:W-:Y:S01]  /*0260*/  IMAD.HI R12, R4, 0x66666667, RZ ;  /* 0x66666667040c7827 */ /* 0x000fe200078e02ff */
[----:B------:R-:W-:Y:S02]  /*0270*/  SHF.R.S32.HI R7, RZ, 0x1, R10 ;  /* 0x00000001ff077819 */ /* 0x000fe4000001140a */
[----:B------:R-:W-:Y:S01]  /*0280*/  ISETP.GE.AND P3, PT, R11, 0x5, PT ;  /* 0x000000050b00780c */ /* 0x000fe20003f66270 */
[----:B------:R-:W-:Y:S01]  /*0290*/  IMAD R22, R9, -0x5, R22 ;  /* 0xfffffffb09167824 */ /* 0x000fe200078e0216 */
[----:B------:R-:W-:Y:S01]  /*02a0*/  LEA.HI R10, R10, R7, RZ, 0x1 ;  /* 0x000000070a0a7211 */ /* 0x000fe200078f08ff */
[----:B------:R-:W-:Y:S01]  /*02b0*/  IMAD.HI R8, R11, 0x66666667, RZ ;  /* 0x666666670b087827 */ /* 0x000fe200078e02ff */
[----:B------:R-:W-:Y:S02]  /*02c0*/  SHF.R.S32.HI R13, RZ, 0x1, R12 ;  /* 0x00000001ff0d7819 */ /* 0x000fe4000001140c */
[----:B------:R-:W-:Y:S01]  /*02d0*/  ISETP.LT.OR P0, PT, R22, 0x1, !P0 ;  /* 0x000000011600780c */ /* 0x000fe20004701670 */
[----:B------:R-:W-:Y:S01]  /*02e0*/  IMAD R21, R10, -0x5, R21 ;  /* 0xfffffffb0a157824 */ /* 0x000fe200078e0215 */
[----:B------:R-:W-:-:S02]  /*02f0*/  SHF.R.S32.HI R7, RZ, 0x1, R8 ;  /* 0x00000001ff077819 */ /* 0x000fc40000011408 */
[----:B0-----:R-:W-:Y:S02]  /*0300*/  ISETP.GT.OR P0, PT, R22, UR4, P0 ;  /* 0x0000000416007c0c */ /* 0x001fe40008704670 */
[----:B------:R-:W-:Y:S02]  /*0310*/  LEA.HI R8, R8, R7, RZ, 0x1 ;  /* 0x0000000708087211 */ /* 0x000fe400078f08ff */
[----:B------:R-:W-:Y:S02]  /*0320*/  LEA.HI R7, R12, R13, RZ, 0x1 ;  /* 0x0000000d0c077211 */ /* 0x000fe400078f08ff */
[----:B------:R-:W-:Y:S01]  /*0330*/  ISETP.GT.OR P0, PT, R9, UR5, P0 ;  /* 0x0000000509007c0c */ /* 0x000fe20008704670 */
[----:B------:R-:W-:Y:S01]  /*0340*/  IMAD R20, R8, -0x5, R11 ;  /* 0xfffffffb08147824 */ /* 0x000fe200078e020b */
[----:B------:R-:W-:Y:S01]  /*0350*/  ISETP.LT.OR P1, PT, R21, 0x1, !P1 ;  /* 0x000000011500780c */ /* 0x000fe20004f21670 */
[----:B------:R-:W-:-:S03]  /*0360*/  IMAD R11, R7, -0x5, R4 ;  /* 0xfffffffb070b7824 */ /* 0x000fc600078e0204 */
[C---:B------:R-:W-:Y:S02]  /*0370*/  ISETP.LT.OR P3, PT, R20.reuse, 0x1, !P3 ;  /* 0x000000011400780c */ /* 0x040fe40005f61670 */
[----:B------:R-:W-:Y:S02]  /*0380*/  ISETP.LT.OR P4, PT, R11, 0x1, !P4 ;  /* 0x000000010b00780c */ /* 0x000fe40006781670 */
[----:B------:R-:W-:Y:S02]  /*0390*/  ISETP.GT.OR P1, PT, R21, UR4, P1 ;  /* 0x0000000415007c0c */ /* 0x000fe40008f24670 */
[----:B------:R-:W-:Y:S01]  /*03a0*/  ISETP.GT.OR P3, PT, R20, UR4, P3 ;  /* 0x0000000414007c0c */ /* 0x000fe20009f64670 */
[----:B------:R-:W0:Y:S01]  /*03b0*/  @!P0 LDC.64 R12, c[0x0][0x380] ;  /* 0x0000e000ff0c8b82 */ /* 0x000e220000000a00 */
[----:B------:R-:W-:Y:S01]  /*03c0*/  ISETP.GT.OR P4, PT, R11, UR4, P4 ;  /* 0x000000040b007c0c */ /* 0x000fe2000a784670 */
[----:B------:R-:W-:Y:S01]  /*03d0*/  @!P0 VIADD R15, R9, 0xffffffff ;  /* 0xffffffff090f8836 */ /* 0x000fe20000000000 */
[----:B------:R-:W-:-:S02]  /*03e0*/  ISETP.GT.OR P1, PT, R10, UR5, P1 ;  /* 0x000000050a007c0c */ /* 0x000fc40008f24670 */
[----:B------:R-:W-:Y:S01]  /*03f0*/  ISETP.GT.OR P3, PT, R8, UR5, P3 ;  /* 0x0000000508007c0c */ /* 0x000fe20009f64670 */
[----:B------:R-:W-:Y:S01]  /*0400*/  @!P0 IMAD R24, R15, UR4, R22 ;  /* 0x000000040f188c24 */ /* 0x000fe2000f8e0216 */
[----:B------:R-:W-:-:S04]  /*0410*/  ISETP.GT.OR P4, PT, R7, UR5, P4 ;  /* 0x0000000507007c0c */ /* 0x000fc8000a784670 */
[----:B------:R-:W-:-:S05]  /*0420*/  @!P0 IADD3 R25, PT, PT, R24, -0x1, RZ ;  /* 0xffffffff18198810 */ /* 0x000fca0007ffe0ff */
[----:B------:R-:W1:Y:S01]  /*0430*/  @!P1 LDC.64 R18, c[0x0][0x380] ;  /* 0x0000e000ff129b82 */ /* 0x000e620000000a00 */
[----:B------:R-:W-:-:S03]  /*0440*/  @!P1 VIADD R24, R10, 0xffffffff ;  /* 0xffffffff0a189836 */ /* 0x000fc60000000000 */
[----:B------:R-:W-:Y:S02]  /*0450*/  @!P4 VIADD R26, R7, 0xffffffff ;  /* 0xffffffff071ac836 */ /* 0x000fe40000000000 */
[----:B------:R-:W-:Y:S02]  /*0460*/  @!P1 IMAD R24, R24, UR4, R21 ;  /* 0x0000000418189c24 */ /* 0x000fe4000f8e0215 */
[----:B------:R-:W2:Y:S01]  /*0470*/  @!P3 LDC.64 R16, c[0x0][0x380] ;  /* 0x0000e000ff10bb82 */ /* 0x000ea20000000a00 */
[----:B0-----:R-:W-:-:S04]  /*0480*/  @!P0 IMAD.WIDE R12, R25, 0x4, R12 ;  /* 0x00000004190c8825 */ /* 0x001fc800078e020c */
[----:B------:R-:W-:Y:S02]  /*0490*/  @!P3 VIADD R25, R8, 0xffffffff ;  /* 0xffffffff0819b836 */ /* 0x000fe40000000000 */
[----:B------:R-:W-:Y:S01]  /*04a0*/  @!P4 IMAD R26, R26, UR4, R11 ;  /* 0x000000041a1acc24 */ /* 0x000fe2000f8e020b */
[----:B------:R-:W0:Y:S01]  /*04b0*/  @!P4 LDC.64 R14, c[0x0][0x380] ;  /* 0x0000e000ff0ecb82 */ /* 0x000e220000000a00 */
[----:B------:R-:W-:Y:S01]  /*04c0*/  @!P3 IMAD R25, R25, UR4, R20 ;  /* 0x000000041919bc24 */ /* 0x000fe2000f8e0214 */
[----:B------:R3:W4:Y:S01]  /*04d0*/  @!P0 LDG.E R12, desc[UR8][R12.64] ;  /* 0x000000080c0c8981 */ /* 0x000722000c1e1900 */
[----:B------:R-:W-:Y:S02]  /*04e0*/  @!P1 VIADD R27, R24, 0xffffffff ;  /* 0xffffffff181b9836 */ /* 0x000fe40000000000 */
[----:B------:R-:W-:Y:S01]  /*04f0*/  @!P3 VIADD R29, R25, 0xffffffff ;  /* 0xffffffff191db836 */ /* 0x000fe20000000000 */
[----:B------:R-:W-:Y:S01]  /*0500*/  @!P4 IADD3 R25, PT, PT, R26, -0x1, RZ ;  /* 0xffffffff1a19c810 */ /* 0x000fe20007ffe0ff */
[----:B-1----:R-:W-:-:S06]  /*0510*/  @!P1 IMAD.WIDE R18, R27, 0x4, R18 ;  /* 0x000000041b129825 */ /* 0x002fcc00078e0212 */
[----:B------:R-:W5:Y:S01]  /*0520*/  @!P1 LDG.E R18, desc[UR8][R18.64] ;  /* 0x0000000812129981 */ /* 0x000f62000c1e1900 */
[----:B--2---:R-:W-:-:S06]  /*0530*/  @!P3 IMAD.WIDE R16, R29, 0x4, R16 ;  /* 0x000000041d10b825 */ /* 0x004fcc00078e0210 */
[----:B------:R-:W2:Y:S01]  /*0540*/  @!P3 LDG.E R16, desc[UR8][R16.64] ;  /* 0x000000081010b981 */ /* 0x000ea2000c1e1900 */
[----:B0-----:R-:W-:-:S06]  /*0550*/  @!P4 IMAD.WIDE R14, R25, 0x4, R14 ;  /* 0x00000004190ec825 */ /* 0x001fcc00078e020e */
[----:B------:R0:W2:Y:S01]  /*0560*/  @!P4 LDG.E R14, desc[UR8][R14.64] ;  /* 0x000000080e0ec981 */ /* 0x0000a2000c1e1900 */
[----:B------:R-:W1:Y:S01]  /*0570*/  @!P0 S2R R26, SR_CgaCtaId ;  /* 0x00000000001a8919 */ /* 0x000e620000008800 */
[----:B------:R-:W1:Y:S01]  /*0580*/  @!P1 S2R R28, SR_CgaCtaId ;  /* 0x00000000001c9919 */ /* 0x000e620000008800 */
[----:B------:R-:W1:Y:S01]  /*0590*/  @!P3 S2R R27, SR_CgaCtaId ;  /* 0x00000000001bb919 */ /* 0x000e620000008800 */
[----:B------:R-:W1:Y:S01]  /*05a0*/  @!P4 S2R R24, SR_CgaCtaId ;  /* 0x000000000018c919 */ /* 0x000e620000008800 */
[----:B------:R-:W-:Y:S02]  /*05b0*/  @!P0 MOV R25, 0x400 ;  /* 0x0000040000198802 */ /* 0x000fe40000000f00 */
[----:B---3--:R-:W-:Y:S02]  /*05c0*/  @!P3 MOV R13, 0x400 ;  /* 0x00000400000db802 */ /* 0x008fe40000000f00 */
[----:B0-----:R-:W-:Y:S02]  /*05d0*/  @!P4 MOV R15, 0x400 ;  /* 0x00000400000fc802 */ /* 0x001fe40000000f00 */
[----:B-1----:R-:W-:-:S02]  /*05e0*/  @!P0 LEA R26, R26, R25, 0x18 ;  /* 0x000000191a1a8211 */ /* 0x002fc400078ec0ff */
[----:B------:R-:W-:-:S04]  /*05f0*/  @!P1 MOV R25, 0x400 ;  /* 0x0000040000199802 */ /* 0x000fc80000000f00 */
[----:B------:R-:W-:Y:S02]  /*0600*/  @!P1 LEA R25, R28, R25, 0x18 ;  /* 0x000000191c199211 */ /* 0x000fe400078ec0ff */
[----:B------:R-:W-:Y:S01]  /*0610*/  @!P3 LEA R13, R27, R13, 0x18 ;  /* 0x0000000d1b0db211 */ /* 0x000fe200078ec0ff */
[----:B------:R-:W-:Y:S01]  /*0620*/  @!P0 IMAD R9, R9, 0x14, R26 ;  /* 0x0000001409098824 */ /* 0x000fe200078e021a */
[----:B------:R-:W-:Y:S01]  /*0630*/  @!P4 LEA R24, R24, R15, 0x18 ;  /* 0x0000000f1818c211 */ /* 0x000fe200078ec0ff */
[----:B------:R-:W-:Y:S02]  /*0640*/  @!P1 IMAD R10, R10, 0x14, R25 ;  /* 0x000000140a0a9824 */ /* 0x000fe400078e0219 */
[----:B------:R-:W-:Y:S02]  /*0650*/  @!P3 IMAD R13, R8, 0x14, R13 ;  /* 0x00000014080db824 */ /* 0x000fe400078e020d */
[----:B------:R-:W-:Y:S02]  /*0660*/  @!P4 IMAD R8, R7, 0x14, R24 ;  /* 0x000000140708c824 */ /* 0x000fe400078e0218 */
[----:B------:R-:W-:-:S02]  /*0670*/  @!P0 IMAD R9, R22, 0x4, R9 ;  /* 0x0000000416098824 */ /* 0x000fc400078e0209 */
[----:B------:R-:W-:Y:S02]  /*0680*/  @!P1 IMAD R21, R21, 0x4, R10 ;  /* 0x0000000415159824 */ /* 0x000fe400078e020a */
[----:B------:R-:W-:Y:S02]  /*0690*/  @!P3 IMAD R13, R20, 0x4, R13 ;  /* 0x00000004140db824 */ /* 0x000fe400078e020d */
[----:B------:R-:W-:Y:S02]  /*06a0*/  @!P4 IMAD R11, R11, 0x4, R8 ;  /* 0x000000040b0bc824 */ /* 0x000fe400078e0208 */
[----:B------:R-:W-:Y:S01]  /*06b0*/  VIADD R6, R6, 0x4 ;  /* 0x0000000406067836 */ /* 0x000fe20000000000 */
[----:B------:R-:W-:Y:S01]  /*06c0*/  IADD3 R4, PT, PT, R4, 0x4, RZ ;  /* 0x0000000404047810 */ /* 0x000fe20007ffe0ff */
[----:B----4-:R1:W-:Y:S03]  /*06d0*/  @!P0 STS [R9], R12 ;  /* 0x0000000c09008388 */ /* 0x0103e60000000800 */
[----:B------:R-:W-:Y:S01]  /*06e0*/  ISETP.NE.AND P0, PT, R6, RZ, PT ;  /* 0x000000ff0600720c */ /* 0x000fe20003f05270 */
[----:B-----5:R1:W-:Y:S04]  /*06f0*/  @!P1 STS [R21], R18 ;  /* 0x0000001215009388 */ /* 0x0203e80000000800 */
[----:B--2---:R1:W-:Y:S04]  /*0700*/  @!P3 STS [R13], R16 ;  /* 0x000000100d00b388 */ /* 0x0043e80000000800 */
[----:B------:R1:W-:Y:S04]  /*0710*/  @!P4 STS [R11], R14 ;  /* 0x0000000e0b00c388 */ /* 0x0003e80000000800 */
[----:B------:R-:W-:Y:S05]  /*0720*/  @P0 BRA `(.L_x_2) ;  /* 0xfffffff800a40947 */ /* 0x000fea000383ffff */
.L_x_1:
[----:B------:R-:W-:Y:S05]  /*0730*/  @!P2 BRA `(.L_x_0) ;  /* 0x000000040028a947 */ /* 0x000fea0003800000 */
[----:B------:R-:W0:Y:S01]  /*0740*/  LDCU UR7, c[0x0][0x398] ;  /* 0x00007300ff0777ac */ /* 0x000e220008000800 */
[----:B------:R-:W-:Y:S01]  /*0750*/  ISETP.NE.AND P0, PT, R23, 0x1, PT ;  /* 0x000000011700780c */ /* 0x000fe20003f05270 */
[----:B0-----:R-:W-:-:S04]  /*0760*/  ULOP3.LUT UR6, UR7, 0x1, URZ, 0xc0, !UPT ;  /* 0x0000000107067892 */ /* 0x001fc8000f8ec0ff */
[----:B------:R-:W-:-:S08]  /*0770*/  UISETP.NE.U32.AND UP0, UPT, UR6, 0x1, UPT ;  /* 0x000000010600788c */ /* 0x000fd0000bf05070 */
[----:B------:R-:W-:Y:S05]  /*0780*/  @!P0 BRA `(.L_x_3) ;  /* 0x0000000000b08947 */ /* 0x000fea0003800000 */
[----:B------:R-:W1:Y:S02]  /*0790*/  LDCU UR6, c[0x0][0x398] ;  /* 0x00007300ff0677ac */ /* 0x000e640008000800 */
[----:B-1----:R-:W-:-:S04]  /*07a0*/  IMAD R13, R2, UR6, R5 ;  /* 0x00000006020d7c24 */ /* 0x002fc8000f8e0205 */
[C---:B------:R-:W-:Y:S01]  /*07b0*/  VIADD R9, R13.reuse, 0x1 ;  /* 0x000000010d097836 */ /* 0x040fe20000000000 */
[C---:B------:R-:W-:Y:S01]  /*07c0*/  ISETP.GE.AND P0, PT, R13.reuse, 0x5, PT ;  /* 0x000000050d00780c */ /* 0x040fe20003f06270 */
[----:B------:R-:W-:-:S03]  /*07d0*/  IMAD.HI R10, R13, 0x66666667, RZ ;  /* 0x666666670d0a7827 */ /* 0x000fc600078e02ff */
[C---:B------:R-:W-:Y:S01]  /*07e0*/  ISETP.GE.AND P1, PT, R9.reuse, 0x5, PT ;  /* 0x000000050900780c */ /* 0x040fe20003f26270 */
[----:B------:R-:W-:Y:S01]  /*07f0*/  IMAD.HI R12, R9, 0x66666667, RZ ;  /* 0x66666667090c7827 */ /* 0x000fe200078e02ff */
[----:B------:R-:W-:-:S04]  /*0800*/  SHF.R.S32.HI R7, RZ, 0x1, R10 ;  /* 0x00000001ff077819 */ /* 0x000fc8000001140a */
[----:B------:R-:W-:Y:S02]  /*0810*/  SHF.R.S32.HI R11, RZ, 0x1, R12 ;  /* 0x00000001ff0b7819 */ /* 0x000fe4000001140c */
[----:B------:R-:W-:Y:S02]  /*0820*/  LEA.HI R10, R10, R7, RZ, 0x1 ;  /* 0x000000070a0a7211 */ /* 0x000fe400078f08ff */
[----:B------:R-:W-:-:S03]  /*0830*/  LEA.HI R12, R12, R11, RZ, 0x1 ;  /* 0x0000000b0c0c7211 */ /* 0x000fc600078f08ff */
[----:B------:R-:W-:Y:S02]  /*0840*/  IMAD R11, R10, -0x5, R13 ;  /* 0xfffffffb0a0b7824 */ /* 0x000fe400078e020d */
[----:B------:R-:W-:-:S03]  /*0850*/  IMAD R4, R12, -0x5, R9 ;  /* 0xfffffffb0c047824 */ /* 0x000fc600078e0209 */
[C---:B------:R-:W-:Y:S02]  /*0860*/  ISETP.LT.OR P0, PT, R11.reuse, 0x1, !P0 ;  /* 0x000000010b00780c */ /* 0x040fe40004701670 */
[C---:B------:R-:W-:Y:S02]  /*0870*/  ISETP.LT.OR P1, PT, R4.reuse, 0x1, !P1 ;  /* 0x000000010400780c */ /* 0x040fe40004f21670 */
[----:B------:R-:W-:Y:S02]  /*0880*/  ISETP.GT.OR P0, PT, R11, UR4, P0 ;  /* 0x000000040b007c0c */ /* 0x000fe40008704670 */
[----:B------:R-:W-:Y:S02]  /*0890*/  ISETP.GT.OR P1, PT, R4, UR4, P1 ;  /* 0x0000000404007c0c */ /* 0x000fe40008f24670 */
[----:B------:R-:W-:Y:S02]  /*08a0*/  ISETP.GT.OR P0, PT, R10, UR5, P0 ;  /* 0x000000050a007c0c */ /* 0x000fe40008704670 */
[----:B------:R-:W-:-:S11]  /*08b0*/  ISETP.GT.OR P1, PT, R12, UR5, P1 ;  /* 0x000000050c007c0c */ /* 0x000fd60008f24670 */
[----:B------:R-:W0:Y:S01]  /*08c0*/  @!P0 LDC.64 R8, c[0x0][0x380] ;  /* 0x0000e000ff088b82 */ /* 0x000e220000000a00 */
[----:B------:R-:W-:Y:S02]  /*08d0*/  @!P0 VIADD R14, R10, 0xffffffff ;  /* 0xffffffff0a0e8836 */ /* 0x000fe40000000000 */
[----:B------:R-:W-:Y:S02]  /*08e0*/  @!P1 VIADD R13, R12, 0xffffffff ;  /* 0xffffffff0c0d9836 */ /* 0x000fe40000000000 */
[----:B------:R-:W-:Y:S02]  /*08f0*/  @!P0 IMAD R14, R14, UR4, R11 ;  /* 0x000000040e0e8c24 */ /* 0x000fe4000f8e020b */
[----:B------:R-:W-:Y:S01]  /*0900*/  @!P1 IMAD R15, R13, UR4, R4 ;  /* 0x000000040d0f9c24 */ /* 0x000fe2000f8e0204 */
[----:B------:R-:W1:Y:S01]  /*0910*/  @!P1 LDC.64 R6, c[0x0][0x380] ;  /* 0x0000e000ff069b82 */ /* 0x000e620000000a00 */
[----:B------:R-:W-:Y:S02]  /*0920*/  @!P0 VIADD R13, R14, 0xffffffff ;  /* 0xffffffff0e0d8836 */ /* 0x000fe40000000000 */
[----:B------:R-:W-:-:S02]  /*0930*/  @!P1 VIADD R15, R15, 0xffffffff ;  /* 0xffffffff0f0f9836 */ /* 0x000fc40000000000 */
[----:B0-----:R-:W-:-:S06]  /*0940*/  @!P0 IMAD.WIDE R8, R13, 0x4, R8 ;  /* 0x000000040d088825 */ /* 0x001fcc00078e0208 */
[----:B------:R-:W2:Y:S01]  /*0950*/  @!P0 LDG.E R8, desc[UR8][R8.64] ;  /* 0x0000000808088981 */ /* 0x000ea2000c1e1900 */
[----:B-1----:R-:W-:-:S06]  /*0960*/  @!P1 IMAD.WIDE R6, R15, 0x4, R6 ;  /* 0x000000040f069825 */ /* 0x002fcc00078e0206 */
[----:B------:R-:W3:Y:S01]  /*0970*/  @!P1 LDG.E R6, desc[UR8][R6.64] ;  /* 0x0000000806069981 */ /* 0x000ee2000c1e1900 */
[----:B------:R-:W0:Y:S01]  /*0980*/  @!P0 S2R R14, SR_CgaCtaId ;  /* 0x00000000000e8919 */ /* 0x000e220000008800 */
[----:B------:R-:W1:Y:S01]  /*0990*/  @!P1 S2R R16, SR_CgaCtaId ;  /* 0x0000000000109919 */ /* 0x000e620000008800 */
[----:B------:R-:W-:Y:S02]  /*09a0*/  @!P0 MOV R13, 0x400 ;  /* 0x00000400000d8802 */ /* 0x000fe40000000f00 */
[----:B------:R-:W-:Y:S02]  /*09b0*/  @!P1 MOV R15, 0x400 ;  /* 0x00000400000f9802 */ /* 0x000fe40000000f00 */
[----:B0-----:R-:W-:Y:S02]  /*09c0*/  @!P0 LEA R13, R14, R13, 0x18 ;  /* 0x0000000d0e0d8211 */ /* 0x001fe400078ec0ff */
[----:B-1----:R-:W-:-:S03]  /*09d0*/  @!P1 LEA R15, R16, R15, 0x18 ;  /* 0x0000000f100f9211 */ /* 0x002fc600078ec0ff */
[----:B------:R-:W-:Y:S02]  /*09e0*/  @!P0 IMAD R10, R10, 0x14, R13 ;  /* 0x000000140a0a8824 */ /* 0x000fe400078e020d */
[----:B------:R-:W-:-:S03]  /*09f0*/  @!P1 IMAD R13, R12, 0x14, R15 ;  /* 0x000000140c0d9824 */ /* 0x000fc600078e020f */
[----:B------:R-:W-:Y:S01]  /*0a00*/  @!P0 LEA R11, R11, R10, 0x2 ;  /* 0x0000000a0b0b8211 */ /* 0x000fe200078e10ff */
[----:B------:R-:W-:Y:S02]  /*0a10*/  @!P1 IMAD R13, R4, 0x4, R13 ;  /* 0x00000004040d9824 */ /* 0x000fe400078e020d */
[----:B------:R-:W-:Y:S02]  /*0a20*/  VIADD R5, R5, 0x2 ;  /* 0x0000000205057836 */ /* 0x000fe40000000000 */
[----:B--2---:R0:W-:Y:S04]  /*0a30*/  @!P0 STS [R11], R8 ;  /* 0x000000080b008388 */ /* 0x0041e80000000800 */
[----:B---3--:R0:W-:Y:S02]  /*0a40*/  @!P1 STS [R13], R6 ;  /* 0x000000060d009388 */ /* 0x0081e40000000800 */
.L_x_3:
[----:B------:R-:W-:Y:S05]  /*0a50*/  BRA.U UP0, `(.L_x_0) ;  /* 0x0000000100607547 */ /* 0x000fea000b800000 */
[----:B------:R-:W-:Y:S01]  /*0a60*/  IMAD R5, R2, UR7, R5 ;  /* 0x0000000702057c24 */ /* 0x000fe2000f8e0205 */
[----:B------:R-:W-:Y:S03]  /*0a70*/  BSSY.RECONVERGENT B0, `(.L_x_0) ;  /* 0x0000016000007945 */ /* 0x000fe60003800200 */
[C---:B------:R-:W-:Y:S01]  /*0a80*/  IMAD.HI R4, R5.reuse, 0x66666667, RZ ;  /* 0x6666666705047827 */ /* 0x040fe200078e02ff */
[----:B------:R-:W-:-:S04]  /*0a90*/  ISETP.GE.AND P0, PT, R5, 0x5, PT ;  /* 0x000000050500780c */ /* 0x000fc80003f06270 */
[----:B------:R-:W-:-:S04]  /*0aa0*/  SHF.R.S32.HI R7, RZ, 0x1, R4 ;  /* 0x00000001ff077819 */ /* 0x000fc80000011404 */
[----:B0-----:R-:W-:-:S05]  /*0ab0*/  LEA.HI R8, R4, R7, RZ, 0x1 ;  /* 0x0000000704087211 */ /* 0x001fca00078f08ff */
[----:B-1----:R-:W-:-:S05]  /*0ac0*/  IMAD R9, R8, -0x5, R5 ;  /* 0xfffffffb08097824 */ /* 0x002fca00078e0205 */
[----:B------:R-:W-:-:S04]  /*0ad0*/  ISETP.LT.OR P0, PT, R9, 0x1, !P0 ;  /* 0x000000010900780c */ /* 0x000fc80004701670 */
[----:B------:R-:W-:-:S04]  /*0ae0*/  ISETP.GT.OR P0, PT, R9, UR4, P0 ;  /* 0x0000000409007c0c */ /* 0x000fc80008704670 */
[----:B------:R-:W-:-:S13]  /*0af0*/  ISETP.GT.OR P0, PT, R8, UR5, P0 ;  /* 0x0000000508007c0c */ /* 0x000fda0008704670 */
[----:B------:R-:W-:Y:S05]  /*0b00*/  @P0 BRA `(.L_x_4) ;  /* 0x0000000000300947 */ /* 0x000fea0003800000 */
[----:B------:R-:W0:Y:S01]  /*0b10*/  LDC.64 R4, c[0x0][0x380] ;  /* 0x0000e000ff047b82 */ /* 0x000e220000000a00 */
[----:B------:R-:W-:-:S04]  /*0b20*/  VIADD R6, R8, 0xffffffff ;  /* 0xffffffff08067836 */ /* 0x000fc80000000000 */
[----:B------:R-:W-:-:S04]  /*0b30*/  IMAD R6, R6, UR4, R9 ;  /* 0x0000000406067c24 */ /* 0x000fc8000f8e0209 */
[----:B------:R-:W-:-:S04]  /*0b40*/  VIADD R7, R6, 0xffffffff ;  /* 0xffffffff06077836 */ /* 0x000fc80000000000 */
[----:B0-----:R-:W-:-:S06]  /*0b50*/  IMAD.WIDE R4, R7, 0x4, R4 ;  /* 0x0000000407047825 */ /* 0x001fcc00078e0204 */
[----:B------:R-:W2:Y:S01]  /*0b60*/  LDG.E R4, desc[UR8][R4.64] ;  /* 0x0000000804047981 */ /* 0x000ea2000c1e1900 */
[----:B------:R-:W-:Y:S01]  /*0b70*/  MOV R6, 0x400 ;  /* 0x0000040000067802 */ /* 0x000fe20000000f00 */
[----:B------:R-:W0:Y:S03]  /*0b80*/  S2R R7, SR_CgaCtaId ;  /* 0x0000000000077919 */ /* 0x000e260000008800 */
[----:B0-----:R-:W-:-:S05]  /*0b90*/  LEA R7, R7, R6, 0x18 ;  /* 0x0000000607077211 */ /* 0x001fca00078ec0ff */
[----:B------:R-:W-:-:S04]  /*0ba0*/  IMAD R6, R8, 0x14, R7 ;  /* 0x0000001408067824 */ /* 0x000fc800078e0207 */
[----:B------:R-:W-:-:S05]  /*0bb0*/  IMAD R7, R9, 0x4, R6 ;  /* 0x0000000409077824 */ /* 0x000fca00078e0206 */
[----:B--2---:R0:W-:Y:S02]  /*0bc0*/  STS [R7], R4 ;  /* 0x0000000407007388 */ /* 0x0041e40000000800 */
.L_x_4:
[----:B------:R-:W-:Y:S05]  /*0bd0*/  BSYNC.RECONVERGENT B0 ;  /* 0x0000000000007941 */ /* 0x000fea0003800200 */
.L_x_0:
[----:B------:R-:W2:Y:S08]  /*0be0*/  S2UR UR7, SR_CgaCtaId ;  /* 0x00000000000779c3 */ /* 0x000eb00000008800 */
[----:B------:R-:W-:Y:S01]  /*0bf0*/  BAR.SYNC.DEFER_BLOCKING 0x0 ;  /* 0x0000000000007b1d */ /* 0x000fe20000010000 */
[C---:B------:R-:W-:Y:S01]  /*0c00*/  ISETP.GT.AND P0, PT, R3.reuse, UR4, PT ;  /* 0x0000000403007c0c */ /* 0x040fe2000bf04270 */
[C---:B0-----:R-:W-:Y:S01]  /*0c10*/  VIADD R8, R0.reuse, 0x2 ;  /* 0x0000000200087836 */ /* 0x041fe20000000000 */
[C---:B------:R-:W-:Y:S01]  /*0c20*/  ISETP.GT.AND P1, PT, R0.reuse, UR5, PT ;  /* 0x0000000500007c0c */ /* 0x040fe2000bf24270 */
[C---:B------:R-:W-:Y:S01]  /*0c30*/  VIADD R4, R3.reuse, 0x1 ;  /* 0x0000000103047836 */ /* 0x040fe20000000000 */
[----:B------:R-:W-:Y:S01]  /*0c40*/  ISETP.GT.AND P0, PT, R3, RZ, !P0 ;  /* 0x000000ff0300720c */ /* 0x000fe20004704270 */
[----:B------:R-:W-:Y:S01]  /*0c50*/  UMOV UR6, 0x400 ;  /* 0x0000040000067882 */ /* 0x000fe20000000000 */
[----:B------:R-:W-:-:S02]  /*0c60*/  ISETP.NE.AND P1, PT, R0, RZ, !P1 ;  /* 0x000000ff0000720c */ /* 0x000fc40004f25270 */
[----:B-1----:R-:W-:Y:S02]  /*0c70*/  IADD3 R14, PT, PT, R0, 0x1, RZ ;  /* 0x00000001000e7810 */ /* 0x002fe40007ffe0ff */
[----:B------:R-:W-:Y:S02]  /*0c80*/  PLOP3.LUT P4, PT, P1, P0, PT, 0x80, 0x8 ;  /* 0x000000000008781c */ /* 0x000fe40000f81070 */
[----:B------:R-:W-:Y:S02]  /*0c90*/  ISETP.GE.OR P5, PT, R14, UR5, !P0 ;  /* 0x000000050e007c0c */ /* 0x000fe4000c7a6670 */
[----:B------:R-:W-:Y:S02]  /*0ca0*/  ISETP.GE.OR P3, PT, R8, UR5, !P0 ;  /* 0x0000000508007c0c */ /* 0x000fe4000c766670 */
[----:B------:R-:W-:Y:S01]  /*0cb0*/  ISETP.GE.AND P2, PT, R4, UR4, PT ;  /* 0x0000000404007c0c */ /* 0x000fe2000bf46270 */
[----:B------:R-:W0:Y:S01]  /*0cc0*/  @P0 LDC R10, c[0x3][0xc] ;  /* 0x00c00300ff0a0b82 */ /* 0x000e220000000800 */
[----:B------:R-:W-:Y:S01]  /*0cd0*/  ISETP.GE.AND P6, PT, R14, UR5, PT ;  /* 0x000000050e007c0c */ /* 0x000fe2000bfc6270 */
[----:B------:R-:W-:Y:S01]  /*0ce0*/  IMAD.MOV.U32 R4, RZ, RZ, RZ ;  /* 0x000000ffff047224 */ /* 0x000fe200078e00ff */
[----:B------:R-:W-:Y:S01]  /*0cf0*/  ISETP.GT.AND P2, PT, R3, -0x2, !P2 ;  /* 0xfffffffe0300780c */ /* 0x000fe20005744270 */
[----:B--2---:R-:W-:-:S04]  /*0d00*/  ULEA UR6, UR7, UR6, 0x18 ;  /* 0x0000000607067291 */ /* 0x004fc8000f8ec0ff */
[----:B------:R-:W1:Y:S02]  /*0d10*/  @P4 LDC R11, c[0x3][RZ] ;  /* 0x00c00000ff0b4b82 */ /* 0x000e640000000800 */
[----:B------:R-:W-:-:S05]  /*0d20*/  LEA R5, R3, UR6, 0x2 ;  /* 0x0000000603057c11 */ /* 0x000fca000f8e10ff */
[----:B------:R-:W-:Y:S01]  /*0d30*/  IMAD R6, R0, 0x14, R5 ;  /* 0x0000001400067824 */ /* 0x000fe200078e0205 */
[----:B------:R-:W2:Y:S01]  /*0d40*/  @!P5 LDC R12, c[0x3][0x18] ;  /* 0x00c00600ff0cdb82 */ /* 0x000ea20000000800 */
[----:B------:R-:W3:Y:S03]  /*0d50*/  LDCU UR6, c[0x3][0x10] ;  /* 0x00c00200ff0677ac */ /* 0x000ee60008000800 */
[----:B------:R-:W1:Y:S04]  /*0d60*/  @P4 LDS R0, [R6] ;  /* 0x0000000006004984 */ /* 0x000e680000000800 */
[----:B------:R-:W0:Y:S01]  /*0d70*/  @P0 LDS R5, [R6+0x14] ;  /* 0x0000140006050984 */ /* 0x000e220000000800 */
[----:B------:R-:W4:Y:S03]  /*0d80*/  @!P3 LDC R13, c[0x3][0x24] ;  /* 0x00c00900ff0dbb82 */ /* 0x000f260000000800 */
[----:B------:R-:W2:Y:S04]  /*0d90*/  @!P5 LDS R7, [R6+0x28] ;  /* 0x000028000607d984 */ /* 0x000ea80000000800 */
[----:B------:R-:W4:Y:S01]  /*0da0*/  @!P3 LDS R9, [R6+0x3c] ;  /* 0x00003c000609b984 */ /* 0x000f220000000800 */
[----:B------:R-:W5:Y:S03]  /*0db0*/  @P2 LDC R15, c[0x3][0x14] ;  /* 0x00c00500ff0f2b82 */ /* 0x000f660000000800 */
[----:B------:R-:W3:Y:S01]  /*0dc0*/  @P1 LDS R3, [R6+0x4] ;  /* 0x0000040006031984 */ /* 0x000ee20000000800 */
[----:B-1----:R-:W-:Y:S01]  /*0dd0*/  @P4 FFMA R4, R0, R11, RZ ;  /* 0x0000000b00044223 */ /* 0x002fe200000000ff */
[----:B------:R-:W-:-:S02]  /*0de0*/  ISETP.GE.AND P4, PT, R8, UR5, PT ;  /* 0x0000000508007c0c */ /* 0x000fc4000bf86270 */
[----:B------:R-:W-:Y:S01]  /*0df0*/  @!P6 LDS R0, [R6+0x2c] ;  /* 0x00002c000600e984 */ /* 0x000fe20000000800 */
[----:B0-----:R-:W-:Y:S01]  /*0e00*/  @P0 FFMA R4, R5, R10, R4 ;  /* 0x0000000a05040223 */ /* 0x001fe20000000004 */
[----:B------:R-:W-:Y:S02]  /*0e10*/  PLOP3.LUT P0, PT, P1, P2, PT, 0x80, 0x8 ;  /* 0x000000000008781c */ /* 0x000fe40000f05070 */
[----:B------:R-:W0:Y:S01]  /*0e20*/  LDS R5, [R6+0x18] ;  /* 0x0000180006057984 */ /* 0x000e220000000800 */
[----:B--2---:R-:W-:Y:S01]  /*0e30*/  @!P5 FFMA R4, R7, R12, R4 ;  /* 0x0000000c0704d223 */ /* 0x004fe20000000004 */
[----:B------:R-:W-:Y:S01]  /*0e40*/  ISETP.GE.OR P5, PT, R14, UR5, !P2 ;  /* 0x000000050e007c0c */ /* 0x000fe2000d7a6670 */
[----:B------:R-:W3:Y:S01]  /*0e50*/  @P1 LDC R7, c[0x3][0x4] ;  /* 0x00c00100ff071b82 */ /* 0x000ee20000000800 */
[----:B------:R-:W-:Y:S01]  /*0e60*/  @P2 LDS R12, [R6+0x1c] ;  /* 0x00001c00060c2984 */ /* 0x000fe20000000800 */
[----:B----4-:R-:W-:Y:S01]  /*0e70*/  @!P3 FFMA R4, R9, R13, R4 ;  /* 0x0000000d0904b223 */ /* 0x010fe20000000004 */
[----:B------:R-:W-:-:S02]  /*0e80*/  ISETP.GE.OR P3, PT, R8, UR5, !P2 ;  /* 0x0000000508007c0c */ /* 0x000fc4000d766670 */
[----:B------:R-:W1:Y:S03]  /*0e90*/  @!P4 LDS R10, [R6+0x40] ;  /* 0x00004000060ac984 */ /* 0x000e660000000800 */
[----:B------:R-:W2:Y:S01]  /*0ea0*/  @!P6 LDC R9, c[0x3][0x1c] ;  /* 0x00c00700ff09eb82 */ /* 0x000ea20000000800 */
[----:B------:R-:W4:Y:S04]  /*0eb0*/  @P0 LDS R8, [R6+0x8] ;  /* 0x0000080006080984 */ /* 0x000f280000000800 */
[----:B------:R-:W5:Y:S03]  /*0ec0*/  @!P5 LDS R14, [R6+0x30] ;  /* 0x00003000060ed984 */ /* 0x000f660000000800 */
[----:B------:R-:W1:Y:S01]  /*0ed0*/  @!P4 LDC R11, c[0x3][0x28] ;  /* 0x00c00a00ff0bcb82 */ /* 0x000e620000000800 */
[----:B------:R-:W5:Y:S07]  /*0ee0*/  @!P3 LDS R16, [R6+0x44] ;  /* 0x000044000610b984 */ /* 0x000f6e0000000800 */
[----:B------:R-:W4:Y:S01]  /*0ef0*/  @P0 LDC R13, c[0x3][0x8] ;  /* 0x00c00200ff0d0b82 */ /* 0x000f220000000800 */
[----:B---3--:R-:W-:-:S07]  /*0f00*/  @P1 FFMA R4, R3, R7, R4 ;  /* 0x0000000703041223 */ /* 0x008fce0000000004 */
[----:B------:R-:W3:Y:S01]  /*0f10*/  @!P5 LDC R7, c[0x3][0x20] ;  /* 0x00c00800ff07db82 */ /* 0x000ee20000000800 */
[----:B0-----:R-:W-:-:S07]  /*0f20*/  FFMA R3, R5, UR6, R4 ;  /* 0x0000000605037c23 */ /* 0x001fce0008000004 */
[----:B------:R-:W0:Y:S01]  /*0f30*/  LDC.64 R4, c[0x0][0x388] ;  /* 0x0000e200ff047b82 */ /* 0x000e220000000a00 */
[----:B--2---:R-:W-:-:S04]  /*0f40*/  @!P6 FFMA R3, R0, R9, R3 ;  /* 0x000000090003e223 */ /* 0x004fc80000000003 */
[----:B-1----:R-:W-:-:S03]  /*0f50*/  @!P4 FFMA R3, R10, R11, R3 ;  /* 0x0000000b0a03c223 */ /* 0x002fc60000000003 */
[----:B------:R-:W1:Y:S01]  /*0f60*/  @!P3 LDC R17, c[0x3][0x2c] ;  /* 0x00c00b00ff11bb82 */ /* 0x000e620000000800 */
[----:B----4-:R-:W-:-:S04]  /*0f70*/  @P0 FFMA R3, R8, R13, R3 ;  /* 0x0000000d08030223 */ /* 0x010fc80000000003 */
[----:B-----5:R-:W-:-:S04]  /*0f80*/  @P2 FFMA R3, R12, R15, R3 ;  /* 0x0000000f0c032223 */ /* 0x020fc80000000003 */
[----:B---3--:R-:W-:Y:S01]  /*0f90*/  @!P5 FFMA R3, R14, R7, R3 ;  /* 0x000000070e03d223 */ /* 0x008fe20000000003 */
[----:B0-----:R-:W-:-:S04]  /*0fa0*/  IMAD.WIDE R4, R2, 0x4, R4 ;  /* 0x0000000402047825 */ /* 0x001fc800078e0204 */
[----:B-1----:R-:W-:-:S05]  /*0fb0*/  @!P3 FFMA R3, R16, R17, R3 ;  /* 0x000000111003b223 */ /* 0x002fca0000000003 */
[----:B------:R-:W-:Y:S01]  /*0fc0*/  STG.E desc[UR8][R4.64], R3 ;  /* 0x0000000304007986 */ /* 0x000fe2000c101908 */
[----:B------:R-:W-:Y:S06]  /*0fd0*/  BAR.SYNC.DEFER_BLOCKING 0x0 ;  /* 0x0000000000007b1d */ /* 0x000fec0000010000 */
[----:B------:R-:W-:Y:S05]  /*0fe0*/  EXIT ;  /* 0x000000000000794d */ /* 0x000fea0003800000 */
.L_x_5:
[----:B------:R-:W-:-:S00]  /*0ff0*/  BRA `(.L_x_5) ;  /* 0xfffffffc00fc7947 */ /* 0x000fc0000383ffff */
[----:B------:R-:W-:-:S00]  /*1000*/  NOP ;  /* 0x0000000000007918 */ /* 0x000fc00000000000 */
[----:B------:R-:W-:-:S00]  /*1010*/  NOP ;  /* 0x0000000000007918 */ /* 0x000fc00000000000 */
[----:B------:R-:W-:-:S00]  /*1020*/  NOP ;  /* 0x0000000000007918 */ /* 0x000fc00000000000 */
[----:B------:R-:W-:-:S00]  /*1030*/  NOP ;  /* 0x0000000000007918 */ /* 0x000fc00000000000 */
[----:B------:R-:W-:-:S00]  /*1040*/  NOP ;  /* 0x0000000000007918 */ /* 0x000fc00000000000 */
[----:B------:R-:W-:-:S00]  /*1050*/  NOP ;  /* 0x0000000000007918 */ /* 0x000fc00000000000 */
[----:B------:R-:W-:-:S00]  /*1060*/  NOP ;  /* 0x0000000000007918 */ /* 0x000fc00000000000 */
[----:B------:R-:W-:-:S00]  /*1070*/  NOP ;  /* 0x0000000000007918 */ /* 0x000fc00000000000 */
.L_x_8:


//--------------------- .text._Z26conv_basic_kernel_constantPfS_ii --------------------------
	.section	.text._Z26conv_basic_kernel_constantPfS_ii,"ax",@progbits
	.align	128
        .global         _Z26conv_basic_kernel_constantPfS_ii
        .type           _Z26conv_basic_kernel_constantPfS_ii,@function
        .size           _Z26conv_basic_kernel_constantPfS_ii,(.L_x_9 - _Z26conv_basic_kernel_constantPfS_ii)
        .other          _Z26conv_basic_kernel_constantPfS_ii,@"STO_CUDA_ENTRY STV_DEFAULT"
_Z26conv_basic_kernel_constantPfS_ii:
.text._Z26conv_basic_kernel_constantPfS_ii:
[----:B------:R-:W-:Y:S01]  /*0000*/  LDC R1, c[0x0][0x37c] ;  /* 0x0000df00ff017b82 */ /* 0x000fe20000000800 */
[----:B------:R-:W0:Y:S07]  /*0010*/  S2R R2, SR_TID.Y ;  /* 0x0000000000027919 */ /* 0x000e2e0000002200 */
[----:B------:R-:W1:Y:S01]  /*0020*/  LDC R23, c[0x0][0x360] ;  /* 0x0000d800ff177b82 */ /* 0x000e620000000800 */
[----:B------:R-:W1:Y:S07]  /*0030*/  S2R R0, SR_TID.X ;  /* 0x0000000000007919 */ /* 0x000e6e0000002100 */
[----:B------:R-:W0:Y:S08]  /*0040*/  S2UR UR5, SR_CTAID.Y ;  /* 0x00000000000579c3 */ /* 0x000e300000002600 */
[----:B------:R-:W0:Y:S08]  /*0050*/  LDC R3, c[0x0][0x364] ;  /* 0x0000d900ff037b82 */ /* 0x000e300000000800 */
[----:B------:R-:W1:Y:S08]  /*0060*/  S2UR UR4, SR_CTAID.X ;  /* 0x00000000000479c3 */ /* 0x000e700000002500 */
[----:B------:R-:W2:Y:S01]  /*0070*/  LDC.64 R10, c[0x0][0x390] ;  /* 0x0000e400ff0a7b82 */ /* 0x000ea20000000a00 */
[----:B0-----:R-:W-:-:S02]  /*0080*/  IMAD R3, R3, UR5, R2 ;  /* 0x0000000503037c24 */ /* 0x001fc4000f8e0202 */
[----:B-1----:R-:W-:-:S03]  /*0090*/  IMAD R23, R23, UR4, R0 ;  /* 0x0000000417177c24 */ /* 0x002fc6000f8e0200 */
[----:B--2---:R-:W-:-:S04]  /*00a0*/  ISETP.GE.AND P0, PT, R3, R11, PT ;  /* 0x0000000b0300720c */ /* 0x004fc80003f06270 */
[----:B------:R-:W-:-:S13]  /*00b0*/  ISETP.GE.OR P0, PT, R23, R10, P0 ;  /* 0x0000000a1700720c */ /* 0x000fda0000706670 */
[----:B------:R-:W-:Y:S05]  /*00c0*/  @P0 EXIT ;  /* 0x000000000000094d */ /* 0x000fea0003800000 */
[----:B------:R-:W0:Y:S01]  /*00d0*/  LDCU.64 UR6, c[0x0][0x380] ;  /* 0x00007000ff0677ac */ /* 0x000e220008000a00 */
[----:B------:R-:W-:Y:S01]  /*00e0*/  VIADD R20, R3, 0xffffffff ;  /* 0xffffffff03147836 */ /* 0x000fe20000000000 */
[----:B------:R-:W-:Y:S01]  /*00f0*/  ISETP.GE.AND P3, PT, R23, 0x1, PT ;  /* 0x000000011700780c */ /* 0x000fe20003f66270 */
[CC--:B------:R-:W-:Y:S01]  /*0100*/  IMAD R24, R3.reuse, R10.reuse, RZ ;  /* 0x0000000a03187224 */ /* 0x0c0fe200078e02ff */
[----:B------:R-:W1:Y:S01]  /*0110*/  LDCU.64 UR4, c[0x0][0x358] ;  /* 0x00006b00ff0477ac */ /* 0x000e620008000a00 */
[----:B------:R-:W-:Y:S01]  /*0120*/  IMAD R4, R20, R10, RZ ;  /* 0x0000000a14047224 */ /* 0x000fe200078e02ff */
[----:B------:R-:W-:Y:S02]  /*0130*/  SHF.R.S32.HI R5, RZ, 0x1f, R23 ;  /* 0x0000001fff057819 */ /* 0x000fe40000011417 */
[----:B------:R-:W-:Y:S02]  /*0140*/  ISETP.EQ.OR P2, PT, R3, RZ, !P3 ;  /* 0x000000ff0300720c */ /* 0x000fe40005f42670 */
[----:B------:R-:W-:-:S02]  /*0150*/  IADD3 R0, P0, PT, R23, R4, RZ ;  /* 0x0000000417007210 */ /* 0x000fc40007f1e0ff */
[C---:B------:R-:W-:Y:S02]  /*0160*/  IADD3 R2, P1, PT, R23.reuse, R24, RZ ;  /* 0x0000001817027210 */ /* 0x040fe40007f3e0ff */
[-C--:B------:R-:W-:Y:S02]  /*0170*/  LEA.HI.X.SX32 R7, R4, R5.reuse, 0x1, P0 ;  /* 0x0000000504077211 */ /* 0x080fe400000f0eff */
[----:B------:R-:W-:Y:S01]  /*0180*/  ISETP.GE.AND P5, PT, R23, RZ, PT ;  /* 0x000000ff1700720c */ /* 0x000fe20003fa6270 */
[C---:B------:R-:W-:Y:S01]  /*0190*/  VIADD R18, R3.reuse, 0x1 ;  /* 0x0000000103127836 */ /* 0x040fe20000000000 */
[----:B0-----:R-:W-:Y:S01]  /*01a0*/  LEA R6, P0, R0, UR6, 0x2 ;  /* 0x0000000600067c11 */ /* 0x001fe2000f8010ff */
[----:B------:R-:W-:Y:S01]  /*01b0*/  IMAD R22, R3, R10, R10 ;  /* 0x0000000a03167224 */ /* 0x000fe200078e020a */
[----:B------:R-:W-:Y:S01]  /*01c0*/  LEA.HI.X.SX32 R9, R24, R5, 0x1, P1 ;  /* 0x0000000518097211 */ /* 0x000fe200008f0eff */
[----:B------:R-:W0:Y:S01]  /*01d0*/  @!P2 LDC R25, c[0x3][RZ] ;  /* 0x00c00000ff19ab82 */ /* 0x000e220000000800 */
[----:B------:R-:W-:-:S02]  /*01e0*/  LEA.HI.X R7, R0, UR7, R7, 0x2, P0 ;  /* 0x0000000700077c11 */ /* 0x000fc400080f1407 */
[----:B------:R-:W-:-:S03]  /*01f0*/  LEA R8, P0, R2, UR6, 0x2 ;  /* 0x0000000602087c11 */ /* 0x000fc6000f8010ff */
[----:B-1----:R-:W0:Y:S01]  /*0200*/  @!P2 LDG.E R0, desc[UR4][R6.64+-0x4] ;  /* 0xfffffc040600a981 */ /* 0x002e22000c1e1900 */
[----:B------:R-:W-:Y:S01]  /*0210*/  LEA.HI.X R9, R2, UR7, R9, 0x2, P0 ;  /* 0x0000000702097c11 */ /* 0x000fe200080f1409 */
[----:B------:R-:W1:Y:S04]  /*0220*/  @P5 LDC.64 R12, c[0x0][0x380] ;  /* 0x0000e000ff0c5b82 */ /* 0x000e680000000a00 */
[----:B------:R-:W2:Y:S01]  /*0230*/  @P3 LDG.E R16, desc[UR4][R8.64+-0x4] ;  /* 0xfffffc0408103981 */ /* 0x000ea2000c1e1900 */
[-C--:B------:R-:W-:Y:S01]  /*0240*/  ISETP.GE.U32.OR P6, PT, R20, R11.reuse, !P5 ;  /* 0x0000000b1400720c */ /* 0x080fe20006fc6470 */
[C---:B------:R-:W-:Y:S01]  /*0250*/  VIADD R21, R23.reuse, 0x1 ;  /* 0x0000000117157836 */ /* 0x040fe20000000000 */
[----:B------:R-:W-:Y:S01]  /*0260*/  ISETP.GE.U32.OR P4, PT, R18, R11, !P5 ;  /* 0x0000000b1200720c */ /* 0x000fe20006f86470 */
[----:B------:R-:W2:Y:S01]  /*0270*/  @P3 LDC R17, c[0x3][0xc] ;  /* 0x00c00300ff113b82 */ /* 0x000ea20000000800 */
[----:B------:R-:W-:-:S02]  /*0280*/  IADD3 R26, P0, PT, R23, R22, RZ ;  /* 0x00000016171a7210 */ /* 0x000fc40007f1e0ff */
[----:B------:R-:W-:Y:S02]  /*0290*/  ISETP.GE.U32.OR P1, PT, R18, R11, !P3 ;  /* 0x0000000b1200720c */ /* 0x000fe40005f26470 */
[----:B------:R-:W-:-:S05]  /*02a0*/  LEA.HI.X.SX32 R5, R22, R5, 0x1, P0 ;  /* 0x0000000516057211 */ /* 0x000fca00000f0eff */
[----:B------:R-:W3:Y:S01]  /*02b0*/  @!P6 LDC.64 R14, c[0x0][0x380] ;  /* 0x0000e000ff0eeb82 */ /* 0x000ee20000000a00 */
[----:B------:R-:W-:Y:S01]  /*02c0*/  @!P6 IMAD.IADD R19, R23, 0x1, R4 ;  /* 0x000000011713e824 */ /* 0x000fe200078e0204 */
[----:B------:R-:W-:-:S04]  /*02d0*/  LEA R4, P0, R26, UR6, 0x2 ;  /* 0x000000061a047c11 */ /* 0x000fc8000f8010ff */
[----:B------:R-:W-:Y:S02]  /*02e0*/  LEA.HI.X R5, R26, UR7, R5, 0x2, P0 ;  /* 0x000000071a057c11 */ /* 0x000fe400080f1405 */
[----:B------:R-:W4:Y:S01]  /*02f0*/  @!P4 LDC.64 R2, c[0x0][0x380] ;  /* 0x0000e000ff02cb82 */ /* 0x000f220000000a00 */
[----:B------:R-:W-:Y:S01]  /*0300*/  ISETP.GE.AND P0, PT, R21, R10, PT ;  /* 0x0000000a1500720c */ /* 0x000fe20003f06270 */
[C---:B------:R-:W-:Y:S01]  /*0310*/  IMAD.IADD R21, R23.reuse, 0x1, R24 ;  /* 0x0000000117157824 */ /* 0x040fe200078e0218 */
[----:B------:R-:W5:Y:S02]  /*0320*/  @!P1 LDG.E R10, desc[UR4][R4.64+-0x4] ;  /* 0xfffffc04040a9981 */ /* 0x000f64000c1e1900 */
[----:B------:R-:W-:Y:S01]  /*0330*/  ISETP.GT.AND P0, PT, R23, -0x2, !P0 ;  /* 0xfffffffe1700780c */ /* 0x000fe20004704270 */
[----:B-1----:R-:W-:-:S04]  /*0340*/  @P5 IMAD.WIDE R12, R21, 0x4, R12 ;  /* 0x00000004150c5825 */ /* 0x002fc800078e020c */
[----:B------:R-:W-:Y:S02]  /*0350*/  @!P4 IMAD.IADD R23, R23, 0x1, R22 ;  /* 0x000000011717c824 */ /* 0x000fe400078e0216 */
[----:B------:R-:W5:Y:S01]  /*0360*/  @P5 LDG.E R12, desc[UR4][R12.64] ;  /* 0x000000040c0c5981 */ /* 0x000f62000c1e1900 */
[----:B---3--:R-:W-:-:S05]  /*0370*/  @!P6 IMAD.WIDE R14, R19, 0x4, R14 ;  /* 0x00000004130ee825 */ /* 0x008fca00078e020e */
[----:B------:R-:W3:Y:S01]  /*0380*/  @P0 LDG.E R8, desc[UR4][R8.64+0x4] ;  /* 0x0000040408080981 */ /* 0x000ee2000c1e1900 */
[----:B------:R-:W-:-:S03]  /*0390*/  IMAD.MOV.U32 R19, RZ, RZ, RZ ;  /* 0x000000ffff137224 */ /* 0x000fc600078e00ff */
[----:B------:R1:W3:Y:S01]  /*03a0*/  @!P6 LDG.E R14, desc[UR4][R14.64] ;  /* 0x000000040e0ee981 */ /* 0x0002e2000c1e1900 */
[----:B----4-:R-:W-:Y:S01]  /*03b0*/  @!P4 IMAD.WIDE R2, R23, 0x4, R2 ;  /* 0x000000041702c825 */ /* 0x010fe200078e0202 */
[----:B-1----:R-:W1:Y:S03]  /*03c0*/  @P5 LDC R15, c[0x3][0x10] ;  /* 0x00c00400ff0f5b82 */ /* 0x002e660000000800 */
[----:B0-----:R-:W-:Y:S01]  /*03d0*/  @!P2 FFMA R19, R0, R25, RZ ;  /* 0x000000190013a223 */ /* 0x001fe200000000ff */
[----:B------:R-:W-:Y:S01]  /*03e0*/  ISETP.GE.U32.OR P2, PT, R20, R11, !P0 ;  /* 0x0000000b1400720c */ /* 0x000fe20004746470 */
[----:B------:R0:W4:Y:S02]  /*03f0*/  @!P4 LDG.E R0, desc[UR4][R2.64] ;  /* 0x000000040200c981 */ /* 0x000124000c1e1900 */
[----:B--2---:R-:W-:Y:S01]  /*0400*/  @P3 FFMA R19, R16, R17, R19 ;  /* 0x0000001110133223 */ /* 0x004fe20000000013 */
[----:B------:R-:W-:Y:S01]  /*0410*/  ISETP.GE.U32.OR P3, PT, R18, R11, !P0 ;  /* 0x0000000b1200720c */ /* 0x000fe20004766470 */
[----:B------:R-:W3:Y:S08]  /*0420*/  @!P6 LDC R16, c[0x3][0x4] ;  /* 0x00c00100ff10eb82 */ /* 0x000ef00000000800 */
[----:B------:R2:W4:Y:S01]  /*0430*/  @!P2 LDG.E R6, desc[UR4][R6.64+0x4] ;  /* 0x000004040606a981 */ /* 0x000522000c1e1900 */
[----:B------:R-:W5:Y:S03]  /*0440*/  @!P1 LDC R11, c[0x3][0x18] ;  /* 0x00c00600ff0b9b82 */ /* 0x000f660000000800 */
[----:B------:R-:W4:Y:S05]  /*0450*/  @!P3 LDG.E R4, desc[UR4][R4.64+0x4] ;  /* 0x000004040404b981 */ /* 0x000f2a000c1e1900 */
[----:B------:R-:W4:Y:S08]  /*0460*/  @!P4 LDC R17, c[0x3][0x1c] ;  /* 0x00c00700ff11cb82 */ /* 0x000f300000000800 */
[----:B------:R-:W4:Y:S08]  /*0470*/  @!P2 LDC R13, c[0x3][0x8] ;  /* 0x00c00200ff0dab82 */ /* 0x000f300000000800 */
[----:B------:R-:W4:Y:S01]  /*0480*/  @P0 LDC R18, c[0x3][0x14] ;  /* 0x00c00500ff120b82 */ /* 0x000f220000000800 */
[----:B-----5:R-:W-:-:S07]  /*0490*/  @!P1 FFMA R19, R10, R11, R19 ;  /* 0x0000000b0a139223 */ /* 0x020fce0000000013 */
[----:B0-----:R-:W0:Y:S01]  /*04a0*/  LDC.64 R2, c[0x0][0x388] ;  /* 0x0000e200ff027b82 */ /* 0x001e220000000a00 */
[----:B---3--:R-:W-:-:S07]  /*04b0*/  @!P6 FFMA R19, R14, R16, R19 ;  /* 0x000000100e13e223 */ /* 0x008fce0000000013 */
[----:B--2---:R-:W2:Y:S01]  /*04c0*/  @!P3 LDC R7, c[0x3][0x20] ;  /* 0x00c00800ff07bb82 */ /* 0x004ea20000000800 */
[----:B-1----:R-:W-:Y:S01]  /*04d0*/  @P5 FFMA R19, R12, R15, R19 ;  /* 0x0000000f0c135223 */ /* 0x002fe20000000013 */
[----:B0-----:R-:W-:-:S04]  /*04e0*/  IMAD.WIDE R2, R21, 0x4, R2 ;  /* 0x0000000415027825 */ /* 0x001fc800078e0202 */
[----:B----4-:R-:W-:-:S04]  /*04f0*/  @!P4 FFMA R19, R0, R17, R19 ;  /* 0x000000110013c223 */ /* 0x010fc80000000013 */
[----:B------:R-:W-:-:S04]  /*0500*/  @!P2 FFMA R19, R6, R13, R19 ;  /* 0x0000000d0613a223 */ /* 0x000fc80000000013 */
[----:B------:R-:W-:-:S04]  /*0510*/  @P0 FFMA R19, R8, R18, R19 ;  /* 0x0000001208130223 */ /* 0x000fc80000000013 */
[----:B--2---:R-:W-:-:S05]  /*0520*/  @!P3 FFMA R19, R4, R7, R19 ;  /* 0x000000070413b223 */ /* 0x004fca0000000013 */
[----:B------:R-:W-:Y:S01]  /*0530*/  STG.E desc[UR4][R2.64], R19 ;  /* 0x0000001302007986 */ /* 0x000fe2000c101904 */
[----:B------:R-:W-:Y:S05]  /*0540*/  EXIT ;  /* 0x000000000000794d */ /* 0x000fea0003800000 */
.L_x_6:
        /* <DEDUP_REMOVED lines=11> */
.L_x_9:


//--------------------- .text._Z17conv_basic_kernelPfS_S_ii --------------------------
	.section	.text._Z17conv_basic_kernelPfS_S_ii,"ax",@progbits
	.align	128
        .global         _Z17conv_basic_kernelPfS_S_ii
        .type           _Z17conv_basic_kernelPfS_S_ii,@function
        .size           _Z17conv_basic_kernelPfS_S_ii,(.L_x_10 - _Z17conv_basic_kernelPfS_S_ii)
        .other          _Z17conv_basic_kernelPfS_S_ii,@"STO_CUDA_ENTRY STV_DEFAULT"
_Z17conv_basic_kernelPfS_S_ii:
.text._Z17conv_basic_kernelPfS_S_ii:
        /* <DEDUP_REMOVED lines=13> */
[----:B------:R-:W-:Y:S01]  /*00d0*/  ISETP.GE.AND P5, PT, R21, 0x1, PT ;  /* 0x000000011500780c */ /* 0x000fe20003fa6270 */
[----:B------:R-:W0:Y:S01]  /*00e0*/  LDCU.64 UR6, c[0x0][0x380] ;  /* 0x00007000ff0677ac */ /* 0x000e220008000a00 */
[C---:B------:R-:W-:Y:S01]  /*00f0*/  VIADD R10, R7.reuse, 0xffffffff ;  /* 0xffffffff070a7836 */ /* 0x040fe20000000000 */
[----:B------:R-:W-:Y:S01]  /*0100*/  SHF.R.S32.HI R9, RZ, 0x1f, R21 ;  /* 0x0000001fff097819 */ /* 0x000fe20000011415 */
[CC--:B------:R-:W-:Y:S01]  /*0110*/  IMAD R18, R7.reuse, R16.reuse, RZ ;  /* 0x0000001007127224 */ /* 0x0c0fe200078e02ff */
[----:B------:R-:W-:Y:S01]  /*0120*/  ISETP.EQ.OR P0, PT, R7, RZ, !P5 ;  /* 0x000000ff0700720c */ /* 0x000fe20006f02670 */
[----:B------:R-:W-:Y:S01]  /*0130*/  IMAD R6, R10, R16, RZ ;  /* 0x000000100a067224 */ /* 0x000fe200078e02ff */
[----:B------:R-:W1:Y:S02]  /*0140*/  LDCU.64 UR4, c[0x0][0x358] ;  /* 0x00006b00ff0477ac */ /* 0x000e640008000a00 */
[C---:B------:R-:W-:Y:S02]  /*0150*/  IADD3 R3, P2, PT, R21.reuse, R18, RZ ;  /* 0x0000001215037210 */ /* 0x040fe40007f5e0ff */
[----:B------:R-:W-:-:S02]  /*0160*/  IADD3 R0, P1, PT, R21, R6, RZ ;  /* 0x0000000615007210 */ /* 0x000fc40007f3e0ff */
[----:B------:R-:W2:Y:S01]  /*0170*/  @P5 LDC.64 R14, c[0x0][0x388] ;  /* 0x0000e200ff0e5b82 */ /* 0x000ea20000000a00 */
[-C--:B------:R-:W-:Y:S02]  /*0180*/  LEA.HI.X.SX32 R8, R18, R9.reuse, 0x1, P2 ;  /* 0x0000000912087211 */ /* 0x080fe400010f0eff */
[----:B------:R-:W-:Y:S02]  /*0190*/  LEA.HI.X.SX32 R5, R6, R9, 0x1, P1 ;  /* 0x0000000906057211 */ /* 0x000fe400008f0eff */
[----:B0-----:R-:W-:-:S03]  /*01a0*/  LEA R4, P1, R0, UR6, 0x2 ;  /* 0x0000000600047c11 */ /* 0x001fc6000f8210ff */
[----:B------:R-:W0:Y:S01]  /*01b0*/  @!P0 LDC.64 R22, c[0x0][0x388] ;  /* 0x0000e200ff168b82 */ /* 0x000e220000000a00 */
[----:B------:R-:W-:Y:S02]  /*01c0*/  LEA.HI.X R5, R0, UR7, R5, 0x2, P1 ;  /* 0x0000000700057c11 */ /* 0x000fe400088f1405 */
[----:B------:R-:W-:-:S03]  /*01d0*/  LEA R2, P1, R3, UR6, 0x2 ;  /* 0x0000000603027c11 */ /* 0x000fc6000f8210ff */
[----:B-1----:R-:W3:Y:S01]  /*01e0*/  @!P0 LDG.E R11, desc[UR4][R4.64+-0x4] ;  /* 0xfffffc04040b8981 */ /* 0x002ee2000c1e1900 */
[----:B------:R-:W-:-:S05]  /*01f0*/  LEA.HI.X R3, R3, UR7, R8, 0x2, P1 ;  /* 0x0000000703037c11 */ /* 0x000fca00088f1408 */
[----:B------:R-:W4:Y:S04]  /*0200*/  @P5 LDG.E R8, desc[UR4][R2.64+-0x4] ;  /* 0xfffffc0402085981 */ /* 0x000f28000c1e1900 */
[----:B--2---:R-:W4:Y:S04]  /*0210*/  @P5 LDG.E R15, desc[UR4][R14.64+0xc] ;  /* 0x00000c040e0f5981 */ /* 0x004f28000c1e1900 */
[----:B0-----:R-:W3:Y:S01]  /*0220*/  @!P0 LDG.E R0, desc[UR4][R22.64] ;  /* 0x0000000416008981 */ /* 0x001ee2000c1e1900 */
[----:B------:R-:W-:-:S04]  /*0230*/  ISETP.GE.AND P1, PT, R21, RZ, PT ;  /* 0x000000ff1500720c */ /* 0x000fc80003f26270 */
[----:B------:R-:W-:Y:S01]  /*0240*/  ISETP.GE.U32.OR P2, PT, R10, R17, !P1 ;  /* 0x000000110a00720c */ /* 0x000fe20004f46470 */
[----:B------:R-:W-:-:S05]  /*0250*/  VIADD R20, R7, 0x1 ;  /* 0x0000000107147836 */ /* 0x000fca0000000000 */
[CC--:B------:R-:W-:Y:S02]  /*0260*/  ISETP.GE.U32.OR P4, PT, R20.reuse, R17.reuse, !P1 ;  /* 0x000000111400720c */ /* 0x0c0fe40004f86470 */
[----:B------:R-:W-:-:S05]  /*0270*/  ISETP.GE.U32.OR P3, PT, R20, R17, !P5 ;  /* 0x000000111400720c */ /* 0x000fca0006f66470 */
[----:B------:R-:W0:Y:S01]  /*0280*/  @!P2 LDC.64 R26, c[0x0][0x380] ;  /* 0x0000e000ff1aab82 */ /* 0x000e220000000a00 */
[----:B------:R-:W-:-:S07]  /*0290*/  IMAD.MOV.U32 R12, RZ, RZ, RZ ;  /* 0x000000ffff0c7224 */ /* 0x000fce00078e00ff */
[----:B------:R-:W1:Y:S08]  /*02a0*/  @!P3 LDC.64 R28, c[0x0][0x388] ;  /* 0x0000e200ff1cbb82 */ /* 0x000e700000000a00 */
[----:B------:R-:W2:Y:S01]  /*02b0*/  @!P2 LDC.64 R24, c[0x0][0x388] ;  /* 0x0000e200ff18ab82 */ /* 0x000ea20000000a00 */
[C---:B------:R-:W-:Y:S01]  /*02c0*/  IMAD.IADD R18, R21.reuse, 0x1, R18 ;  /* 0x0000000115127824 */ /* 0x040fe200078e0212 */
[----:B--2---:R-:W2:Y:S01]  /*02d0*/  @!P2 LDG.E R25, desc[UR4][R24.64+0x4] ;  /* 0x000004041819a981 */ /* 0x004ea2000c1e1900 */
[----:B---3--:R-:W-:Y:S01]  /*02e0*/  @!P0 FFMA R12, R0, R11, RZ ;  /* 0x0000000b000c8223 */ /* 0x008fe200000000ff */
[----:B------:R-:W-:-:S02]  /*02f0*/  VIADD R11, R21, 0x1 ;  /* 0x00000001150b7836 */ /* 0x000fc40000000000 */
[----:B------:R-:W-:Y:S02]  /*0300*/  IMAD R0, R7, R16, R16 ;  /* 0x0000001007007224 */ /* 0x000fe400078e0210 */
[----:B----4-:R-:W-:Y:S01]  /*0310*/  @P5 FFMA R12, R15, R8, R12 ;  /* 0x000000080f0c5223 */ /* 0x010fe2000000000c */
[----:B------:R-:W-:Y:S01]  /*0320*/  ISETP.GE.AND P0, PT, R11, R16, PT ;  /* 0x000000100b00720c */ /* 0x000fe20003f06270 */
[----:B------:R-:W3:Y:S01]  /*0330*/  @!P4 LDC.64 R14, c[0x0][0x380] ;  /* 0x0000e000ff0ecb82 */ /* 0x000ee20000000a00 */
[C---:B------:R-:W-:Y:S02]  /*0340*/  IADD3 R13, P5, PT, R21.reuse, R0, RZ ;  /* 0x00000000150d7210 */ /* 0x040fe40007fbe0ff */
[C---:B------:R-:W-:Y:S01]  /*0350*/  ISETP.GT.AND P0, PT, R21.reuse, -0x2, !P0 ;  /* 0xfffffffe1500780c */ /* 0x040fe20004704270 */
[----:B------:R-:W-:Y:S01]  /*0360*/  @!P2 IMAD.IADD R11, R21, 0x1, R6 ;  /* 0x00000001150ba824 */ /* 0x000fe200078e0206 */
[----:B------:R-:W-:Y:S02]  /*0370*/  LEA.HI.X.SX32 R16, R0, R9, 0x1, P5 ;  /* 0x0000000900107211 */ /* 0x000fe400028f0eff */
[----:B------:R-:W-:Y:S01]  /*0380*/  ISETP.GE.U32.OR P5, PT, R10, R17, !P0 ;  /* 0x000000110a00720c */ /* 0x000fe200047a6470 */
[----:B------:R-:W4:Y:S01]  /*0390*/  @P1 LDC.64 R6, c[0x0][0x380] ;  /* 0x0000e000ff061b82 */ /* 0x000f220000000a00 */
[----:B------:R-:W-:Y:S01]  /*03a0*/  LEA R8, P6, R13, UR6, 0x2 ;  /* 0x000000060d087c11 */ /* 0x000fe2000f8c10ff */
[----:B0-----:R-:W-:-:S03]  /*03b0*/  @!P2 IMAD.WIDE R26, R11, 0x4, R26 ;  /* 0x000000040b1aa825 */ /* 0x001fc600078e021a */
[----:B------:R-:W-:-:S03]  /*03c0*/  LEA.HI.X R9, R13, UR7, R16, 0x2, P6 ;  /* 0x000000070d097c11 */ /* 0x000fc6000b0f1410 */
[----:B------:R-:W0:Y:S01]  /*03d0*/  @P1 LDC.64 R10, c[0x0][0x388] ;  /* 0x0000e200ff0a1b82 */ /* 0x000e220000000a00 */
[----:B------:R-:W-:Y:S01]  /*03e0*/  ISETP.GE.U32.OR P6, PT, R20, R17, !P0 ;  /* 0x000000111400720c */ /* 0x000fe200047c6470 */
[----:B------:R-:W-:Y:S01]  /*03f0*/  @!P4 IMAD.IADD R23, R21, 0x1, R0 ;  /* 0x000000011517c824 */ /* 0x000fe200078e0200 */
[----:B-1----:R1:W5:Y:S04]  /*0400*/  @!P3 LDG.E R13, desc[UR4][R28.64+0x18] ;  /* 0x000018041c0db981 */ /* 0x002368000c1e1900 */
[----:B------:R-:W5:Y:S01]  /*0410*/  @!P3 LDG.E R0, desc[UR4][R8.64+-0x4] ;  /* 0xfffffc040800b981 */ /* 0x000f62000c1e1900 */
[----:B------:R-:W1:Y:S01]  /*0420*/  @!P4 LDC.64 R16, c[0x0][0x388] ;  /* 0x0000e200ff10cb82 */ /* 0x000e620000000a00 */
[----:B---3--:R-:W-:Y:S02]  /*0430*/  @!P4 IMAD.WIDE R22, R23, 0x4, R14 ;  /* 0x000000041716c825 */ /* 0x008fe400078e020e */
[----:B------:R3:W2:Y:S04]  /*0440*/  @!P2 LDG.E R19, desc[UR4][R26.64] ;  /* 0x000000041a13a981 */ /* 0x0006a8000c1e1900 */
[----:B------:R-:W2:Y:S01]  /*0450*/  @!P4 LDG.E R23, desc[UR4][R22.64] ;  /* 0x000000041617c981 */ /* 0x000ea2000c1e1900 */
[----:B------:R-:W3:Y:S01]  /*0460*/  @!P5 LDC.64 R20, c[0x0][0x388] ;  /* 0x0000e200ff14db82 */ /* 0x000ee20000000a00 */
[----:B----4-:R-:W-:-:S02]  /*0470*/  @P1 IMAD.WIDE R6, R18, 0x4, R6 ;  /* 0x0000000412061825 */ /* 0x010fc400078e0206 */
[----:B------:R-:W4:Y:S04]  /*0480*/  @!P5 LDG.E R4, desc[UR4][R4.64+0x4] ;  /* 0x000004040404d981 */ /* 0x000f28000c1e1900 */
[----:B------:R-:W4:Y:S01]  /*0490*/  @P1 LDG.E R7, desc[UR4][R6.64] ;  /* 0x0000000406071981 */ /* 0x000f22000c1e1900 */
[----:B------:R-:W3:Y:S03]  /*04a0*/  @P0 LDC.64 R14, c[0x0][0x388] ;  /* 0x0000e200ff0e0b82 */ /* 0x000ee60000000a00 */
[----:B0-----:R-:W4:Y:S04]  /*04b0*/  @P1 LDG.E R11, desc[UR4][R10.64+0x10] ;  /* 0x000010040a0b1981 */ /* 0x001f28000c1e1900 */
[----:B------:R-:W4:Y:S01]  /*04c0*/  @P0 LDG.E R2, desc[UR4][R2.64+0x4] ;  /* 0x0000040402020981 */ /* 0x000f22000c1e1900 */
[----:B-1----:R-:W0:Y:S03]  /*04d0*/  @!P6 LDC.64 R28, c[0x0][0x388] ;  /* 0x0000e200ff1ceb82 */ /* 0x002e260000000a00 */
[----:B------:R-:W4:Y:S04]  /*04e0*/  @!P4 LDG.E R17, desc[UR4][R16.64+0x1c] ;  /* 0x00001c041011c981 */ /* 0x000f28000c1e1900 */
[----:B------:R-:W4:Y:S01]  /*04f0*/  @!P6 LDG.E R24, desc[UR4][R8.64+0x4] ;  /* 0x000004040818e981 */ /* 0x000f22000c1e1900 */
[----:B---3--:R-:W1:Y:S03]  /*0500*/  LDC.64 R26, c[0x0][0x390] ;  /* 0x0000e400ff1a7b82 */ /* 0x008e660000000a00 */
[----:B------:R-:W3:Y:S04]  /*0510*/  @!P5 LDG.E R21, desc[UR4][R20.64+0x8] ;  /* 0x000008041415d981 */ /* 0x000ee8000c1e1900 */
[----:B------:R-:W3:Y:S04]  /*0520*/  @P0 LDG.E R15, desc[UR4][R14.64+0x14] ;  /* 0x000014040e0f0981 */ /* 0x000ee8000c1e1900 */
[----:B0-----:R-:W3:Y:S01]  /*0530*/  @!P6 LDG.E R29, desc[UR4][R28.64+0x20] ;  /* 0x000020041c1de981 */ /* 0x001ee2000c1e1900 */
[----:B-1----:R-:W-:-:S04]  /*0540*/  IMAD.WIDE R26, R18, 0x4, R26 ;  /* 0x00000004121a7825 */ /* 0x002fc800078e021a */
[----:B-----5:R-:W-:-:S04]  /*0550*/  @!P3 FFMA R12, R13, R0, R12 ;  /* 0x000000000d0cb223 */ /* 0x020fc8000000000c */
[----:B--2---:R-:W-:-:S04]  /*0560*/  @!P2 FFMA R12, R25, R19, R12 ;  /* 0x00000013190ca223 */ /* 0x004fc8000000000c */
[----:B----4-:R-:W-:-:S04]  /*0570*/  @P1 FFMA R12, R11, R7, R12 ;  /* 0x000000070b0c1223 */ /* 0x010fc8000000000c */
[----:B------:R-:W-:-:S04]  /*0580*/  @!P4 FFMA R12, R17, R23, R12 ;  /* 0x00000017110cc223 */ /* 0x000fc8000000000c */
[----:B---3--:R-:W-:-:S04]  /*0590*/  @!P5 FFMA R12, R21, R4, R12 ;  /* 0x00000004150cd223 */ /* 0x008fc8000000000c */
[----:B------:R-:W-:-:S04]  /*05a0*/  @P0 FFMA R12, R15, R2, R12 ;  /* 0x000000020f0c0223 */ /* 0x000fc8000000000c */
[----:B------:R-:W-:-:S05]  /*05b0*/  @!P6 FFMA R12, R29, R24, R12 ;  /* 0x000000181d0ce223 */ /* 0x000fca000000000c */
[----:B------:R-:W-:Y:S01]  /*05c0*/  STG.E desc[UR4][R26.64], R12 ;  /* 0x0000000c1a007986 */ /* 0x000fe2000c101904 */
[----:B------:R-:W-:Y:S05]  /*05d0*/  EXIT ;  /* 0x000000000000794d */ /* 0x000fea0003800000 */
.L_x_7:
        /* <DEDUP_REMOVED lines=10> */
.L_x_10:


//--------------------- .nv.shared._Z17conv_kernel_tiledPfS_iii --------------------------
	.section	.nv.shared._Z17conv_kernel_tiledPfS_iii,"aw",@nobits
	.sectionflags	@""
	.align	4
.nv.shared._Z17conv_kernel_tiledPfS_iii:
	.zero		1124


//--------------------- .nv.shared.reserved.0     --------------------------
	.section	.nv.shared.reserved.0,"aw",@nobits
	.weak		__nv_reservedSMEM_offset_0_alias
	.size		__nv_reservedSMEM_offset_0_alias, 0, 64
	.other		__nv_reservedSMEM_offset_0_alias,@"STO_CUDA_RESERVED_SHARED STV_DEFAULT"
__nv_reservedSMEM_offset_0_alias:
	.zero		0
	.zero		64


//--------------------- .nv.constant0._Z17conv_kernel_tiledPfS_iii --------------------------
	.section	.nv.constant0._Z17conv_kernel_tiledPfS_iii,"a",@progbits
	.sectionflags	@""
	.align	4
.nv.constant0._Z17conv_kernel_tiledPfS_iii:
	.zero		924


//--------------------- .nv.constant0._Z26conv_basic_kernel_constantPfS_ii --------------------------
	.section	.nv.constant0._Z26conv_basic_kernel_constantPfS_ii,"a",@progbits
	.sectionflags	@""
	.align	4
.nv.constant0._Z26conv_basic_kernel_constantPfS_ii:
	.zero		920


//--------------------- .nv.constant0._Z17conv_basic_kernelPfS_S_ii --------------------------
	.section	.nv.constant0._Z17conv_basic_kernelPfS_S_ii,"a",@progbits
	.sectionflags	@""
	.align	4
.nv.constant0._Z17conv_basic_kernelPfS_S_ii:
	.zero		928


//--------------------- SYMBOLS --------------------------

	.type		.nv.reservedSmem.offset0,@object
	.size		.nv.reservedSmem.offset0,0x4
	.type		.nv.reservedSmem.cap,@object
	.size		.nv.reservedSmem.cap,0x4
